	.target	sm_90a

	.elftype	@"ET_EXEC"


//--------------------- .note.nv.tkinfo           --------------------------
	.section	.note.nv.tkinfo,"",@"SHT_NOTE"
	.sectionflags	@"SHF_NOTE_NV_TKINFO"
	.tkinfo
        /*0018*/ 	.word	0x00000002
        /*0030*/ 	.string	""
        /*0030*/ 	.string	"ptxas"
        /*0030*/ 	.string	"Cuda compilation tools, release 13.0, V13.0.88"
        /*0030*/ 	.string	"Build cuda_13.0.r13.0/compiler.36424714_0"
        /*0030*/ 	.string	"-arch sm_90a -m 64 "



//--------------------- .note.nv.cuinfo           --------------------------
	.section	.note.nv.cuinfo,"",@"SHT_NOTE"
	.sectionflags	@"SHF_NOTE_NV_CUINFO"
        /*0018*/ 	.short	0x0002
        /*001a*/ 	.short	0x005a
        /*001c*/ 	.short	0x0082
	.zero		2


//--------------------- .nv.info                  --------------------------
	.section	.nv.info,"",@"SHT_CUDA_INFO"
	.align	4


	//----- nvinfo : EIATTR_REGCOUNT
	.align		4
        /*0000*/ 	.byte	0x04, 0x2f
        /*0002*/ 	.short	(.L_15 - .L_14)
	.align		4
.L_14:
        /*0004*/ 	.word	index@(_ZN7cutlass13device_kernelINS_4gemm6kernel13GemmUniversalIN4cute5tupleIJiiiiEEENS1_10collective13CollectiveMmaINS1_34MainloopSm90TmaGmmaWarpSpecializedILi6ENS5_IJNS4_1CILi1EEESB_SB_EEENS1_35KernelTmaWarpSpecializedCooperativeEEENS5_IJNSA_ILi384EEENSA_ILi160EEENSA_ILi32EEEEEENS_10bfloat16_tENS5_IJlSB_lEEESJ_SK_NS4_8TiledMMAINS4_8MMA_AtomIJNS4_4SM904GMMA27MMA_64x32x16_F32BF16BF16_SSILNSO_5MajorE0ELSQ_0ELNSO_7ScaleInE1ELSR_1EEEEEENS4_6LayoutINS5_IJNSA_ILi2EEESB_SB_EEENS5_IJSB_NSA_ILi0EEESX_EEEEENS5_IJNS4_10UnderscoreES10_S10_EEEEENS4_13SM90_TMA_LOADENS4_14ComposedLayoutINS4_7SwizzleILi2ELi4ELi3EEENS4_18smem_ptr_flag_bitsILi16EEENSU_INS5_IJNSA_ILi8EEESH_EEENS5_IJSH_SB_EEEEEEEvNS4_8identityES13_S1D_vS1E_EENS_8epilogue10collective6detail29Sm90TmaWarpSpecializedAdapterINS1H_15DefaultEpilogueISJ_SK_SK_NS1G_6thread17LinearCombinationISJ_Li1EffLNS1L_9ScaleType4KindE0ELNS_15FloatRoundStyleE2ESJ_EENS1_15EpilogueDefaultEEEEEvvEEEEvNT_6ParamsE)
        /*0008*/ 	.word	0x000000a8


	//----- nvinfo : EIATTR_FRAME_SIZE
	.align		4
.L_15:
        /*000c*/ 	.byte	0x04, 0x11
        /*000e*/ 	.short	(.L_17 - .L_16)
	.align		4
.L_16:
        /*0010*/ 	.word	index@(_ZN7cutlass13device_kernelINS_4gemm6kernel13GemmUniversalIN4cute5tupleIJiiiiEEENS1_10collective13CollectiveMmaINS1_34MainloopSm90TmaGmmaWarpSpecializedILi6ENS5_IJNS4_1CILi1EEESB_SB_EEENS1_35KernelTmaWarpSpecializedCooperativeEEENS5_IJNSA_ILi384EEENSA_ILi160EEENSA_ILi32EEEEEENS_10bfloat16_tENS5_IJlSB_lEEESJ_SK_NS4_8TiledMMAINS4_8MMA_AtomIJNS4_4SM904GMMA27MMA_64x32x16_F32BF16BF16_SSILNSO_5MajorE0ELSQ_0ELNSO_7ScaleInE1ELSR_1EEEEEENS4_6LayoutINS5_IJNSA_ILi2EEESB_SB_EEENS5_IJSB_NSA_ILi0EEESX_EEEEENS5_IJNS4_10UnderscoreES10_S10_EEEEENS4_13SM90_TMA_LOADENS4_14ComposedLayoutINS4_7SwizzleILi2ELi4ELi3EEENS4_18smem_ptr_flag_bitsILi16EEENSU_INS5_IJNSA_ILi8EEESH_EEENS5_IJSH_SB_EEEEEEEvNS4_8identityES13_S1D_vS1E_EENS_8epilogue10collective6detail29Sm90TmaWarpSpecializedAdapterINS1H_15DefaultEpilogueISJ_SK_SK_NS1G_6thread17LinearCombinationISJ_Li1EffLNS1L_9ScaleType4KindE0ELNS_15FloatRoundStyleE2ESJ_EENS1_15EpilogueDefaultEEEEEvvEEEEvNT_6ParamsE)
        /*0014*/ 	.word	0x00000118


	//----- nvinfo : EIATTR_MIN_STACK_SIZE
	.align		4
.L_17:
        /*0018*/ 	.byte	0x04, 0x12
        /*001a*/ 	.short	(.L_19 - .L_18)
	.align		4
.L_18:
        /*001c*/ 	.word	index@(_ZN7cutlass13device_kernelINS_4gemm6kernel13GemmUniversalIN4cute5tupleIJiiiiEEENS1_10collective13CollectiveMmaINS1_34MainloopSm90TmaGmmaWarpSpecializedILi6ENS5_IJNS4_1CILi1EEESB_SB_EEENS1_35KernelTmaWarpSpecializedCooperativeEEENS5_IJNSA_ILi384EEENSA_ILi160EEENSA_ILi32EEEEEENS_10bfloat16_tENS5_IJlSB_lEEESJ_SK_NS4_8TiledMMAINS4_8MMA_AtomIJNS4_4SM904GMMA27MMA_64x32x16_F32BF16BF16_SSILNSO_5MajorE0ELSQ_0ELNSO_7ScaleInE1ELSR_1EEEEEENS4_6LayoutINS5_IJNSA_ILi2EEESB_SB_EEENS5_IJSB_NSA_ILi0EEESX_EEEEENS5_IJNS4_10UnderscoreES10_S10_EEEEENS4_13SM90_TMA_LOADENS4_14ComposedLayoutINS4_7SwizzleILi2ELi4ELi3EEENS4_18smem_ptr_flag_bitsILi16EEENSU_INS5_IJNSA_ILi8EEESH_EEENS5_IJSH_SB_EEEEEEEvNS4_8identityES13_S1D_vS1E_EENS_8epilogue10collective6detail29Sm90TmaWarpSpecializedAdapterINS1H_15DefaultEpilogueISJ_SK_SK_NS1G_6thread17LinearCombinationISJ_Li1EffLNS1L_9ScaleType4KindE0ELNS_15FloatRoundStyleE2ESJ_EENS1_15EpilogueDefaultEEEEEvvEEEEvNT_6ParamsE)
        /*0020*/ 	.word	0x00000118
.L_19:


//--------------------- .nv.compat                --------------------------
	.section	.nv.compat,"",@"SHT_CUDA_COMPAT_INFO"
	.align	4
        /*0000*/ 	.byte	0x02, 0x09, 0x01, 0x00, 0x02, 0x02, 0x04, 0x00, 0x02, 0x05, 0x05, 0x00, 0x03, 0x07, 0x01, 0x01
        /*0010*/ 	.byte	0x02, 0x03, 0x01, 0x00, 0x02, 0x06, 0x01, 0x00, 0x04, 0x0b, 0x08, 0x00, 0x00, 0x00, 0x00, 0x00
        /*0020*/ 	.byte	0x00, 0x00, 0x00, 0x00


//--------------------- .nv.info._ZN7cutlass13device_kernelINS_4gemm6kernel13GemmUniversalIN4cute5tupleIJiiiiEEENS1_10collective13CollectiveMmaINS1_34MainloopSm90TmaGmmaWarpSpecializedILi6ENS5_IJNS4_1CILi1EEESB_SB_EEENS1_35KernelTmaWarpSpecializedCooperativeEEENS5_IJNSA_ILi384EEENSA_ILi160EEENSA_ILi32EEEEEENS_10bfloat16_tENS5_IJlSB_lEEESJ_SK_NS4_8TiledMMAINS4_8MMA_AtomIJNS4_4SM904GMMA27MMA_64x32x16_F32BF16BF16_SSILNSO_5MajorE0ELSQ_0ELNSO_7ScaleInE1ELSR_1EEEEEENS4_6LayoutINS5_IJNSA_ILi2EEESB_SB_EEENS5_IJSB_NSA_ILi0EEESX_EEEEENS5_IJNS4_10UnderscoreES10_S10_EEEEENS4_13SM90_TMA_LOADENS4_14ComposedLayoutINS4_7SwizzleILi2ELi4ELi3EEENS4_18smem_ptr_flag_bitsILi16EEENSU_INS5_IJNSA_ILi8EEESH_EEENS5_IJSH_SB_EEEEEEEvNS4_8identityES13_S1D_vS1E_EENS_8epilogue10collective6detail29Sm90TmaWarpSpecializedAdapterINS1H_15DefaultEpilogueISJ_SK_SK_NS1G_6thread17LinearCombinationISJ_Li1EffLNS1L_9ScaleType4KindE0ELNS_15FloatRoundStyleE2ESJ_EENS1_15EpilogueDefaultEEEEEvvEEEEvNT_6ParamsE --------------------------
	.section	.nv.info._ZN7cutlass13device_kernelINS_4gemm6kernel13GemmUniversalIN4cute5tupleIJiiiiEEENS1_10collective13CollectiveMmaINS1_34MainloopSm90TmaGmmaWarpSpecializedILi6ENS5_IJNS4_1CILi1EEESB_SB_EEENS1_35KernelTmaWarpSpecializedCooperativeEEENS5_IJNSA_ILi384EEENSA_ILi160EEENSA_ILi32EEEEEENS_10bfloat16_tENS5_IJlSB_lEEESJ_SK_NS4_8TiledMMAINS4_8MMA_AtomIJNS4_4SM904GMMA27MMA_64x32x16_F32BF16BF16_SSILNSO_5MajorE0ELSQ_0ELNSO_7ScaleInE1ELSR_1EEEEEENS4_6LayoutINS5_IJNSA_ILi2EEESB_SB_EEENS5_IJSB_NSA_ILi0EEESX_EEEEENS5_IJNS4_10UnderscoreES10_S10_EEEEENS4_13SM90_TMA_LOADENS4_14ComposedLayoutINS4_7SwizzleILi2ELi4ELi3EEENS4_18smem_ptr_flag_bitsILi16EEENSU_INS5_IJNSA_ILi8EEESH_EEENS5_IJSH_SB_EEEEEEEvNS4_8identityES13_S1D_vS1E_EENS_8epilogue10collective6detail29Sm90TmaWarpSpecializedAdapterINS1H_15DefaultEpilogueISJ_SK_SK_NS1G_6thread17LinearCombinationISJ_Li1EffLNS1L_9ScaleType4KindE0ELNS_15FloatRoundStyleE2ESJ_EENS1_15EpilogueDefaultEEEEEvvEEEEvNT_6ParamsE,"",@"SHT_CUDA_INFO"
	.sectionflags	@""
	.align	4


	//----- nvinfo : EIATTR_CUDA_API_VERSION
	.align		4
        /*0000*/ 	.byte	0x04, 0x37
        /*0002*/ 	.short	(.L_21 - .L_20)
.L_20:
        /*0004*/ 	.word	0x00000082


	//----- nvinfo : EIATTR_KPARAM_INFO
	.align		4
.L_21:
        /*0008*/ 	.byte	0x04, 0x17
        /*000a*/ 	.short	(.L_23 - .L_22)
.L_22:
        /*000c*/ 	.word	0x00000000
        /*0010*/ 	.short	0x0000
        /*0012*/ 	.short	0x0070
        /*0014*/ 	.byte	0x00, 0xf0, 0x01, 0x10


	//----- nvinfo : EIATTR_SPARSE_MMA_MASK
	.align		4
.L_23:
        /*0018*/ 	.byte	0x03, 0x50
        /*001a*/ 	.short	0x0000


	//----- nvinfo : EIATTR_MAXREG_COUNT
	.align		4
        /*001c*/ 	.byte	0x03, 0x1b
        /*001e*/ 	.short	0x00a8


	//----- nvinfo : EIATTR_NUM_BARRIERS
	.align		4
        /*0020*/ 	.byte	0x02, 0x4c
        /*0022*/ 	.byte	0x01
	.zero		1


	//----- nvinfo : EIATTR_EXTERNS
	.align		4
        /*0024*/ 	.byte	0x04, 0x0f
        /*0026*/ 	.short	(.L_25 - .L_24)


	//   ....[0]....
	.align		4
.L_24:
        /*0028*/ 	.word	index@(__assertfail)


	//----- nvinfo : EIATTR_ANNOTATIONS
	.align		4
.L_25:
        /*002c*/ 	.byte	0x04, 0x55
        /*002e*/ 	.short	(.L_27 - .L_26)


	//   ....[0]....
.L_26:
        /*0030*/ 	.word	0x00000001
        /*0034*/ 	.byte	0xe0, 0x06, 0x00, 0x00, 0x01, 0x00, 0x00, 0x00, 0xf0, 0x06, 0x00, 0x00, 0x01, 0x00, 0x00, 0x00
        /* <DEDUP_REMOVED lines=145> */
        /*0954*/ 	.byte	0x80, 0x4d, 0x01, 0x00


	//----- nvinfo : EIATTR_MERCURY_ISA_VERSION
	.align		4
.L_27:
        /*0958*/ 	.byte	0x03, 0x5f
        /*095a*/ 	.short	0x0101


	//----- nvinfo : EIATTR_INT_WARP_WIDE_INSTR_OFFSETS
	.align		4
        /*095c*/ 	.byte	0x04, 0x31
        /*095e*/ 	.short	(.L_29 - .L_28)


	//   ....[0]....
.L_28:
        /*0960*/ 	.word	0x00000540


	//   ....[1]....
        /*0964*/ 	.word	0x00000550


	//   ....[2]....
        /*0968*/ 	.word	0x000005e0


	//----- nvinfo : EIATTR_COOP_GROUP_MASK_REGIDS
	.align		4
.L_29:
        /*096c*/ 	.byte	0x04, 0x29
        /*096e*/ 	.short	(.L_31 - .L_30)


	//   ....[0]....
.L_30:
        /*0970*/ 	.word	0xffffffff


	//   ....[1]....
        /*0974*/ 	.word	0xffffffff


	//   ....[2]....
        /*0978*/ 	.word	0xffffffff


	//   ....[3]....
        /*097c*/ 	.word	0xffffffff


	//   ....[4]....
        /*0980*/ 	.word	0xffffffff


	//----- nvinfo : EIATTR_COOP_GROUP_INSTR_OFFSETS
	.align		4
.L_31:
        /*0984*/ 	.byte	0x04, 0x28
        /*0986*/ 	.short	(.L_33 - .L_32)


	//   ....[0]....
.L_32:
        /*0988*/ 	.word	0x00000070


	//   ....[1]....
        /*098c*/ 	.word	0x00000080


	//   ....[2]....
        /*0990*/ 	.word	0x000001a0


	//   ....[3]....
        /*0994*/ 	.word	0x000003f0


	//   ....[4]....
        /*0998*/ 	.word	0x000011b0


	//----- nvinfo : EIATTR_REG_RECONFIG
	.align		4
.L_33:
        /*099c*/ 	.byte	0x01, 0x54
	.zero		2


	//----- nvinfo : EIATTR_SYSCALL_OFFSETS
	.align		4
        /*09a0*/ 	.byte	0x04, 0x46
        /*09a2*/ 	.short	(.L_35 - .L_34)


	//   ....[0]....
.L_34:
        /*09a4*/ 	.word	0x00001360


	//----- nvinfo : EIATTR_MBARRIER_INSTR_OFFSETS
	.align		4
.L_35:
        /*09a8*/ 	.byte	0x04, 0x39
        /*09aa*/ 	.short	(.L_37 - .L_36)


	//   ....[0]....
.L_36:
        /*09ac*/ 	.word	0x00000320
        /*09b0*/ 	.word	0x000000ff
        /*09b4*/ 	.word	0x00000000
        /*09b8*/ 	.short	0x0100
        /*09ba*/ 	.byte	0x08
	.zero		1


	//   ....[1]....
        /*09bc*/ 	.word	0x00000330
        /*09c0*/ 	.word	0x000000ff
        /*09c4*/ 	.word	0x00000030
        /*09c8*/ 	.short	0x0100
        /*09ca*/ 	.byte	0x08
	.zero		1


	//   ....[2]....
        /*09cc*/ 	.word	0x00000340
        /*09d0*/ 	.word	0x000000ff
        /*09d4*/ 	.word	0x00000008
        /*09d8*/ 	.short	0x0100
        /*09da*/ 	.byte	0x08
	.zero		1


	//   ....[3]....
        /*09dc*/ 	.word	0x00000350
        /*09e0*/ 	.word	0x000000ff
        /*09e4*/ 	.word	0x00000038
        /*09e8*/ 	.short	0x0100
        /*09ea*/ 	.byte	0x08
	.zero		1


	//   ....[4]....
        /*09ec*/ 	.word	0x00000360
        /*09f0*/ 	.word	0x000000ff
        /*09f4*/ 	.word	0x00000010
        /*09f8*/ 	.short	0x0100
        /*09fa*/ 	.byte	0x08
	.zero		1


	//   ....[5]....
        /*09fc*/ 	.word	0x00000370
        /*0a00*/ 	.word	0x000000ff
        /*0a04*/ 	.word	0x00000040
        /*0a08*/ 	.short	0x0100
        /*0a0a*/ 	.byte	0x08
	.zero		1


	//   ....[6]....
        /*0a0c*/ 	.word	0x00000380
        /*0a10*/ 	.word	0x000000ff
        /*0a14*/ 	.word	0x00000018
        /*0a18*/ 	.short	0x0100
        /*0a1a*/ 	.byte	0x08
	.zero		1


	//   ....[7]....
        /*0a1c*/ 	.word	0x00000390
        /*0a20*/ 	.word	0x000000ff
        /*0a24*/ 	.word	0x00000048
        /*0a28*/ 	.short	0x0100
        /*0a2a*/ 	.byte	0x08
	.zero		1


	//   ....[8]....
        /*0a2c*/ 	.word	0x000003a0
        /*0a30*/ 	.word	0x000000ff
        /*0a34*/ 	.word	0x00000020
        /*0a38*/ 	.short	0x0100
        /*0a3a*/ 	.byte	0x08
	.zero		1


	//   ....[9]....
        /*0a3c*/ 	.word	0x000003b0
        /*0a40*/ 	.word	0x000000ff
        /*0a44*/ 	.word	0x00000050
        /*0a48*/ 	.short	0x0100
        /*0a4a*/ 	.byte	0x08
	.zero		1


	//   ....[10]....
        /*0a4c*/ 	.word	0x000003c0
        /*0a50*/ 	.word	0x000000ff
        /*0a54*/ 	.word	0x00000028
        /*0a58*/ 	.short	0x0100
        /*0a5a*/ 	.byte	0x08
	.zero		1


	//   ....[11]....
        /*0a5c*/ 	.word	0x000003d0
        /*0a60*/ 	.word	0x000000ff
        /*0a64*/ 	.word	0x00000058
        /*0a68*/ 	.short	0x0100
        /*0a6a*/ 	.byte	0x08
	.zero		1


	//   ....[12]....
        /*0a6c*/ 	.word	0x00000660
        /*0a70*/ 	.word	0x000000ff
        /*0a74*/ 	.word	0x00000070
        /*0a78*/ 	.short	0x0100
        /*0a7a*/ 	.byte	0x10
	.zero		1


	//   ....[13]....
        /*0a7c*/ 	.word	0x00000700
        /*0a80*/ 	.word	0x000000ff
        /*0a84*/ 	.word	0x00000078
        /*0a88*/ 	.short	0x0100
        /*0a8a*/ 	.byte	0x10
	.zero		1


	//   ....[14]....
        /*0a8c*/ 	.word	0x00001400
        /*0a90*/ 	.word	0x00000003
        /*0a94*/ 	.word	0x00000000
        /*0a98*/ 	.short	0x010a
        /*0a9a*/ 	.byte	0x3f
	.zero		1


	//   ....[15]....
        /*0a9c*/ 	.word	0x00001440
        /*0aa0*/ 	.word	0x00000003
        /*0aa4*/ 	.word	0x00000000
        /*0aa8*/ 	.short	0x010a
        /*0aaa*/ 	.byte	0x3f
	.zero		1


	//   ....[16]....
        /*0aac*/ 	.word	0x000027f0
        /*0ab0*/ 	.word	0x000000ff
        /*0ab4*/ 	.word	0x00000000
        /*0ab8*/ 	.short	0x010a
        /*0aba*/ 	.byte	0x04
	.zero		1


	//   ....[17]....
        /*0abc*/ 	.word	0x00002830
        /*0ac0*/ 	.word	0x000000ff
        /*0ac4*/ 	.word	0x00000000
        /*0ac8*/ 	.short	0x010a
        /*0aca*/ 	.byte	0x04
	.zero		1


	//   ....[18]....
        /*0acc*/ 	.word	0x00003b30
        /*0ad0*/ 	.word	0x000000ff
        /*0ad4*/ 	.word	0x00000000
        /*0ad8*/ 	.short	0x0101
        /*0ada*/ 	.byte	0x04
	.zero		1


	//   ....[19]....
        /*0adc*/ 	.word	0x00003cf0
        /*0ae0*/ 	.word	0x00000000
        /*0ae4*/ 	.word	0x00000000
        /*0ae8*/ 	.short	0x0101
        /*0aea*/ 	.byte	0x3f
	.zero		1


	//   ....[20]....
        /*0aec*/ 	.word	0x00014900
        /*0af0*/ 	.word	0x0000000c
        /*0af4*/ 	.word	0x00000030
        /*0af8*/ 	.short	0x010a
        /*0afa*/ 	.byte	0x3f
	.zero		1


	//   ....[21]....
        /*0afc*/ 	.word	0x00014c80
        /*0b00*/ 	.word	0x00000002
        /*0b04*/ 	.word	0x00000078
        /*0b08*/ 	.short	0x0101
        /*0b0a*/ 	.byte	0x3f
	.zero		1


	//   ....[22]....
        /*0b0c*/ 	.word	0x00015480
        /*0b10*/ 	.word	0x00000005
        /*0b14*/ 	.word	0x00000000
        /*0b18*/ 	.short	0x010a
        /*0b1a*/ 	.byte	0x3f
	.zero		1


	//   ....[23]....
        /*0b1c*/ 	.word	0x00015510
        /*0b20*/ 	.word	0x00000007
        /*0b24*/ 	.word	0x00000000
        /*0b28*/ 	.short	0x010a
        /*0b2a*/ 	.byte	0x3f
	.zero		1


	//   ....[24]....
        /*0b2c*/ 	.word	0x000155a0
        /*0b30*/ 	.word	0x00000007
        /*0b34*/ 	.word	0x00000000
        /*0b38*/ 	.short	0x010a
        /*0b3a*/ 	.byte	0x3f
	.zero		1


	//   ....[25]....
        /*0b3c*/ 	.word	0x00015630
        /*0b40*/ 	.word	0x00000007
        /*0b44*/ 	.word	0x00000000
        /*0b48*/ 	.short	0x010a
        /*0b4a*/ 	.byte	0x3f
	.zero		1


	//   ....[26]....
        /*0b4c*/ 	.word	0x000156c0
        /*0b50*/ 	.word	0x00000007
        /*0b54*/ 	.word	0x00000000
        /*0b58*/ 	.short	0x010a
        /*0b5a*/ 	.byte	0x3f
	.zero		1


	//   ....[27]....
        /*0b5c*/ 	.word	0x00015750
        /*0b60*/ 	.word	0x00000003
        /*0b64*/ 	.word	0x00000000
        /*0b68*/ 	.short	0x010a
        /*0b6a*/ 	.byte	0x3f
	.zero		1


	//   ....[28]....
        /*0b6c*/ 	.word	0x000157b0
        /*0b70*/ 	.word	0x00000003
        /*0b74*/ 	.word	0x00000000
        /*0b78*/ 	.short	0x010a
        /*0b7a*/ 	.byte	0x3f
	.zero		1


	//   ....[29]....
        /*0b7c*/ 	.word	0x00015810
        /*0b80*/ 	.word	0x00000006
        /*0b84*/ 	.word	0x00000000
        /*0b88*/ 	.short	0x010a
        /*0b8a*/ 	.byte	0x3f
	.zero		1


	//   ....[30]....
        /*0b8c*/ 	.word	0x000158e0
        /*0b90*/ 	.word	0x0000000c
        /*0b94*/ 	.word	0x00000030
        /*0b98*/ 	.short	0x010a
        /*0b9a*/ 	.byte	0x3f
	.zero		1


	//   ....[31]....
        /*0b9c*/ 	.word	0x000159b0
        /*0ba0*/ 	.word	0x00000005
        /*0ba4*/ 	.word	0x00000000
        /*0ba8*/ 	.short	0x010a
        /*0baa*/ 	.byte	0x3f
	.zero		1


	//   ....[32]....
        /*0bac*/ 	.word	0x00015a00
        /*0bb0*/ 	.word	0x00000007
        /*0bb4*/ 	.word	0x00000000
        /*0bb8*/ 	.short	0x010a
        /*0bba*/ 	.byte	0x3f
	.zero		1


	//   ....[33]....
        /*0bbc*/ 	.word	0x00015a50
        /*0bc0*/ 	.word	0x00000007
        /*0bc4*/ 	.word	0x00000000
        /*0bc8*/ 	.short	0x010a
        /*0bca*/ 	.byte	0x3f
	.zero		1


	//   ....[34]....
        /*0bcc*/ 	.word	0x00015aa0
        /*0bd0*/ 	.word	0x00000007
        /*0bd4*/ 	.word	0x00000000
        /*0bd8*/ 	.short	0x010a
        /*0bda*/ 	.byte	0x3f
	.zero		1


	//   ....[35]....
        /*0bdc*/ 	.word	0x00015af0
        /*0be0*/ 	.word	0x00000007
        /*0be4*/ 	.word	0x00000000
        /*0be8*/ 	.short	0x010a
        /*0bea*/ 	.byte	0x3f
	.zero		1


	//----- nvinfo : EIATTR_NUM_MBARRIERS
	.align		4
.L_37:
        /*0bec*/ 	.byte	0x03, 0x38
        /*0bee*/ 	.short	0x000e


	//----- nvinfo : EIATTR_EXIT_INSTR_OFFSETS
	.align		4
        /*0bf0*/ 	.byte	0x04, 0x1c
        /*0bf2*/ 	.short	(.L_39 - .L_38)


	//   ....[0]....
.L_38:
        /*0bf4*/ 	.word	0x00000760


	//   ....[1]....
        /*0bf8*/ 	.word	0x000010d0


	//   ....[2]....
        /*0bfc*/ 	.word	0x00013e80


	//   ....[3]....
        /*0c00*/ 	.word	0x00014590


	//   ....[4]....
        /*0c04*/ 	.word	0x000157a0


	//----- nvinfo : EIATTR_MAX_THREADS
	.align		4
.L_39:
        /*0c08*/ 	.byte	0x04, 0x05
        /*0c0a*/ 	.short	(.L_41 - .L_40)
.L_40:
        /*0c0c*/ 	.word	0x00000180
        /*0c10*/ 	.word	0x00000001
        /*0c14*/ 	.word	0x00000001


	//----- nvinfo : EIATTR_CRS_STACK_SIZE
	.align		4
.L_41:
        /*0c18*/ 	.byte	0x04, 0x1e
        /*0c1a*/ 	.short	(.L_43 - .L_42)
.L_42:
        /*0c1c*/ 	.word	0x00000000


	//----- nvinfo : EIATTR_CBANK_PARAM_SIZE
	.align		4
.L_43:
        /*0c20*/ 	.byte	0x03, 0x19
        /*0c22*/ 	.short	0x0470


	//----- nvinfo : EIATTR_PARAM_CBANK
	.align		4
        /*0c24*/ 	.byte	0x04, 0x0a
        /*0c26*/ 	.short	(.L_45 - .L_44)
	.align		4
.L_44:
        /*0c28*/ 	.word	index@(.nv.constant0._ZN7cutlass13device_kernelINS_4gemm6kernel13GemmUniversalIN4cute5tupleIJiiiiEEENS1_10collective13CollectiveMmaINS1_34MainloopSm90TmaGmmaWarpSpecializedILi6ENS5_IJNS4_1CILi1EEESB_SB_EEENS1_35KernelTmaWarpSpecializedCooperativeEEENS5_IJNSA_ILi384EEENSA_ILi160EEENSA_ILi32EEEEEENS_10bfloat16_tENS5_IJlSB_lEEESJ_SK_NS4_8TiledMMAINS4_8MMA_AtomIJNS4_4SM904GMMA27MMA_64x32x16_F32BF16BF16_SSILNSO_5MajorE0ELSQ_0ELNSO_7ScaleInE1ELSR_1EEEEEENS4_6LayoutINS5_IJNSA_ILi2EEESB_SB_EEENS5_IJSB_NSA_ILi0EEESX_EEEEENS5_IJNS4_10UnderscoreES10_S10_EEEEENS4_13SM90_TMA_LOADENS4_14ComposedLayoutINS4_7SwizzleILi2ELi4ELi3EEENS4_18smem_ptr_flag_bitsILi16EEENSU_INS5_IJNSA_ILi8EEESH_EEENS5_IJSH_SB_EEEEEEEvNS4_8identityES13_S1D_vS1E_EENS_8epilogue10collective6detail29Sm90TmaWarpSpecializedAdapterINS1H_15DefaultEpilogueISJ_SK_SK_NS1G_6thread17LinearCombinationISJ_Li1EffLNS1L_9ScaleType4KindE0ELNS_15FloatRoundStyleE2ESJ_EENS1_15EpilogueDefaultEEEEEvvEEEEvNT_6ParamsE)
        /*0c2c*/ 	.short	0x0210
        /*0c2e*/ 	.short	0x0470


	//----- nvinfo : EIATTR_SW_WAR
	.align		4
.L_45:
        /*0c30*/ 	.byte	0x04, 0x36
        /*0c32*/ 	.short	(.L_47 - .L_46)
.L_46:
        /*0c34*/ 	.word	0x00000008
.L_47:


//--------------------- .nv.callgraph             --------------------------
	.section	.nv.callgraph,"",@"SHT_CUDA_CALLGRAPH"
	.align	4
	.sectionentsize	8
	.align		4
        /*0000*/ 	.word	0x00000000
	.align		4
        /*0004*/ 	.word	0xffffffff
	.align		4
        /*0008*/ 	.word	index@(_ZN7cutlass13device_kernelINS_4gemm6kernel13GemmUniversalIN4cute5tupleIJiiiiEEENS1_10collective13CollectiveMmaINS1_34MainloopSm90TmaGmmaWarpSpecializedILi6ENS5_IJNS4_1CILi1EEESB_SB_EEENS1_35KernelTmaWarpSpecializedCooperativeEEENS5_IJNSA_ILi384EEENSA_ILi160EEENSA_ILi32EEEEEENS_10bfloat16_tENS5_IJlSB_lEEESJ_SK_NS4_8TiledMMAINS4_8MMA_AtomIJNS4_4SM904GMMA27MMA_64x32x16_F32BF16BF16_SSILNSO_5MajorE0ELSQ_0ELNSO_7ScaleInE1ELSR_1EEEEEENS4_6LayoutINS5_IJNSA_ILi2EEESB_SB_EEENS5_IJSB_NSA_ILi0EEESX_EEEEENS5_IJNS4_10UnderscoreES10_S10_EEEEENS4_13SM90_TMA_LOADENS4_14ComposedLayoutINS4_7SwizzleILi2ELi4ELi3EEENS4_18smem_ptr_flag_bitsILi16EEENSU_INS5_IJNSA_ILi8EEESH_EEENS5_IJSH_SB_EEEEEEEvNS4_8identityES13_S1D_vS1E_EENS_8epilogue10collective6detail29Sm90TmaWarpSpecializedAdapterINS1H_15DefaultEpilogueISJ_SK_SK_NS1G_6thread17LinearCombinationISJ_Li1EffLNS1L_9ScaleType4KindE0ELNS_15FloatRoundStyleE2ESJ_EENS1_15EpilogueDefaultEEEEEvvEEEEvNT_6ParamsE)
	.align		4
        /*000c*/ 	.word	index@(__assertfail)
	.align		4
        /*0010*/ 	.word	0x00000000
	.align		4
        /*0014*/ 	.word	0xfffffffe
	.align		4
        /*0018*/ 	.word	0x00000000
	.align		4
        /*001c*/ 	.word	0xfffffffd
	.align		4
        /*0020*/ 	.word	0x00000000
	.align		4
        /*0024*/ 	.word	0xfffffffc


//--------------------- .nv.constant4             --------------------------
	.section	.nv.constant4,"a",@progbits
	.align	8
	.align		8
.nv.constant4:
        /*0000*/ 	.dword	__assertfail
	.align		8
        /*0008*/ 	.dword	__unnamed_1
	.align		8
        /*0010*/ 	.dword	_ZN40_INTERNAL_ff6da9b2_4_k_cu_afb59b1d_147354cuda3std3__45__cpo5beginE
	.align		8
        /*0018*/ 	.dword	_ZN40_INTERNAL_ff6da9b2_4_k_cu_afb59b1d_147354cuda3std3__45__cpo3endE
	.align		8
        /*0020*/ 	.dword	_ZN40_INTERNAL_ff6da9b2_4_k_cu_afb59b1d_147354cuda3std3__45__cpo6cbeginE
	.align		8
        /*0028*/ 	.dword	_ZN40_INTERNAL_ff6da9b2_4_k_cu_afb59b1d_147354cuda3std3__45__cpo4cendE
	.align		8
        /*0030*/ 	.dword	_ZN40_INTERNAL_ff6da9b2_4_k_cu_afb59b1d_147354cuda3std3__442_GLOBAL__N__ff6da9b2_4_k_cu_afb59b1d_147356ignoreE
	.align		8
        /*0038*/ 	.dword	_ZN40_INTERNAL_ff6da9b2_4_k_cu_afb59b1d_147354cuda3std3__419piecewise_constructE
	.align		8
        /*0040*/ 	.dword	_ZN40_INTERNAL_ff6da9b2_4_k_cu_afb59b1d_147354cuda3std3__48in_placeE
	.align		8
        /*0048*/ 	.dword	_ZN40_INTERNAL_ff6da9b2_4_k_cu_afb59b1d_147354cuda3std6ranges3__45__cpo4swapE
	.align		8
        /*0050*/ 	.dword	_ZN40_INTERNAL_ff6da9b2_4_k_cu_afb59b1d_147354cuda3std6ranges3__45__cpo9iter_moveE
	.align		8
        /*0058*/ 	.dword	_ZN40_INTERNAL_ff6da9b2_4_k_cu_afb59b1d_147354cute7productE
	.align		8
        /*0060*/ 	.dword	_ZN40_INTERNAL_ff6da9b2_4_k_cu_afb59b1d_147354cute1_E
	.align		8
        /*0068*/ 	.dword	$str$22
	.align		8
        /*0070*/ 	.dword	$str$23


//--------------------- .text._ZN7cutlass13device_kernelINS_4gemm6kernel13GemmUniversalIN4cute5tupleIJiiiiEEENS1_10collective13CollectiveMmaINS1_34MainloopSm90TmaGmmaWarpSpecializedILi6ENS5_IJNS4_1CILi1EEESB_SB_EEENS1_35KernelTmaWarpSpecializedCooperativeEEENS5_IJNSA_ILi384EEENSA_ILi160EEENSA_ILi32EEEEEENS_10bfloat16_tENS5_IJlSB_lEEESJ_SK_NS4_8TiledMMAINS4_8MMA_AtomIJNS4_4SM904GMMA27MMA_64x32x16_F32BF16BF16_SSILNSO_5MajorE0ELSQ_0ELNSO_7ScaleInE1ELSR_1EEEEEENS4_6LayoutINS5_IJNSA_ILi2EEESB_SB_EEENS5_IJSB_NSA_ILi0EEESX_EEEEENS5_IJNS4_10UnderscoreES10_S10_EEEEENS4_13SM90_TMA_LOADENS4_14ComposedLayoutINS4_7SwizzleILi2ELi4ELi3EEENS4_18smem_ptr_flag_bitsILi16EEENSU_INS5_IJNSA_ILi8EEESH_EEENS5_IJSH_SB_EEEEEEEvNS4_8identityES13_S1D_vS1E_EENS_8epilogue10collective6detail29Sm90TmaWarpSpecializedAdapterINS1H_15DefaultEpilogueISJ_SK_SK_NS1G_6thread17LinearCombinationISJ_Li1EffLNS1L_9ScaleType4KindE0ELNS_15FloatRoundStyleE2ESJ_EENS1_15EpilogueDefaultEEEEEvvEEEEvNT_6ParamsE --------------------------
	.section	.text._ZN7cutlass13device_kernelINS_4gemm6kernel13GemmUniversalIN4cute5tupleIJiiiiEEENS1_10collective13CollectiveMmaINS1_34MainloopSm90TmaGmmaWarpSpecializedILi6ENS5_IJNS4_1CILi1EEESB_SB_EEENS1_35KernelTmaWarpSpecializedCooperativeEEENS5_IJNSA_ILi384EEENSA_ILi160EEENSA_ILi32EEEEEENS_10bfloat16_tENS5_IJlSB_lEEESJ_SK_NS4_8TiledMMAINS4_8MMA_AtomIJNS4_4SM904GMMA27MMA_64x32x16_F32BF16BF16_SSILNSO_5MajorE0ELSQ_0ELNSO_7ScaleInE1ELSR_1EEEEEENS4_6LayoutINS5_IJNSA_ILi2EEESB_SB_EEENS5_IJSB_NSA_ILi0EEESX_EEEEENS5_IJNS4_10UnderscoreES10_S10_EEEEENS4_13SM90_TMA_LOADENS4_14ComposedLayoutINS4_7SwizzleILi2ELi4ELi3EEENS4_18smem_ptr_flag_bitsILi16EEENSU_INS5_IJNSA_ILi8EEESH_EEENS5_IJSH_SB_EEEEEEEvNS4_8identityES13_S1D_vS1E_EENS_8epilogue10collective6detail29Sm90TmaWarpSpecializedAdapterINS1H_15DefaultEpilogueISJ_SK_SK_NS1G_6thread17LinearCombinationISJ_Li1EffLNS1L_9ScaleType4KindE0ELNS_15FloatRoundStyleE2ESJ_EENS1_15EpilogueDefaultEEEEEvvEEEEvNT_6ParamsE,"ax",@progbits
	.align	128
.text._ZN7cutlass13device_kernelINS_4gemm6kernel13GemmUniversalIN4cute5tupleIJiiiiEEENS1_10collective13CollectiveMmaINS1_34MainloopSm90TmaGmmaWarpSpecializedILi6ENS5_IJNS4_1CILi1EEESB_SB_EEENS1_35KernelTmaWarpSpecializedCooperativeEEENS5_IJNSA_ILi384EEENSA_ILi160EEENSA_ILi32EEEEEENS_10bfloat16_tENS5_IJlSB_lEEESJ_SK_NS4_8TiledMMAINS4_8MMA_AtomIJNS4_4SM904GMMA27MMA_64x32x16_F32BF16BF16_SSILNSO_5MajorE0ELSQ_0ELNSO_7ScaleInE1ELSR_1EEEEEENS4_6LayoutINS5_IJNSA_ILi2EEESB_SB_EEENS5_IJSB_NSA_ILi0EEESX_EEEEENS5_IJNS4_10UnderscoreES10_S10_EEEEENS4_13SM90_TMA_LOADENS4_14ComposedLayoutINS4_7SwizzleILi2ELi4ELi3EEENS4_18smem_ptr_flag_bitsILi16EEENSU_INS5_IJNSA_ILi8EEESH_EEENS5_IJSH_SB_EEEEEEEvNS4_8identityES13_S1D_vS1E_EENS_8epilogue10collective6detail29Sm90TmaWarpSpecializedAdapterINS1H_15DefaultEpilogueISJ_SK_SK_NS1G_6thread17LinearCombinationISJ_Li1EffLNS1L_9ScaleType4KindE0ELNS_15FloatRoundStyleE2ESJ_EENS1_15EpilogueDefaultEEEEEvvEEEEvNT_6ParamsE:
        .type           _ZN7cutlass13device_kernelINS_4gemm6kernel13GemmUniversalIN4cute5tupleIJiiiiEEENS1_10collective13CollectiveMmaINS1_34MainloopSm90TmaGmmaWarpSpecializedILi6ENS5_IJNS4_1CILi1EEESB_SB_EEENS1_35KernelTmaWarpSpecializedCooperativeEEENS5_IJNSA_ILi384EEENSA_ILi160EEENSA_ILi32EEEEEENS_10bfloat16_tENS5_IJlSB_lEEESJ_SK_NS4_8TiledMMAINS4_8MMA_AtomIJNS4_4SM904GMMA27MMA_64x32x16_F32BF16BF16_SSILNSO_5MajorE0ELSQ_0ELNSO_7ScaleInE1ELSR_1EEEEEENS4_6LayoutINS5_IJNSA_ILi2EEESB_SB_EEENS5_IJSB_NSA_ILi0EEESX_EEEEENS5_IJNS4_10UnderscoreES10_S10_EEEEENS4_13SM90_TMA_LOADENS4_14ComposedLayoutINS4_7SwizzleILi2ELi4ELi3EEENS4_18smem_ptr_flag_bitsILi16EEENSU_INS5_IJNSA_ILi8EEESH_EEENS5_IJSH_SB_EEEEEEEvNS4_8identityES13_S1D_vS1E_EENS_8epilogue10collective6detail29Sm90TmaWarpSpecializedAdapterINS1H_15DefaultEpilogueISJ_SK_SK_NS1G_6thread17LinearCombinationISJ_Li1EffLNS1L_9ScaleType4KindE0ELNS_15FloatRoundStyleE2ESJ_EENS1_15EpilogueDefaultEEEEEvvEEEEvNT_6ParamsE,@function
        .size           _ZN7cutlass13device_kernelINS_4gemm6kernel13GemmUniversalIN4cute5tupleIJiiiiEEENS1_10collective13CollectiveMmaINS1_34MainloopSm90TmaGmmaWarpSpecializedILi6ENS5_IJNS4_1CILi1EEESB_SB_EEENS1_35KernelTmaWarpSpecializedCooperativeEEENS5_IJNSA_ILi384EEENSA_ILi160EEENSA_ILi32EEEEEENS_10bfloat16_tENS5_IJlSB_lEEESJ_SK_NS4_8TiledMMAINS4_8MMA_AtomIJNS4_4SM904GMMA27MMA_64x32x16_F32BF16BF16_SSILNSO_5MajorE0ELSQ_0ELNSO_7ScaleInE1ELSR_1EEEEEENS4_6LayoutINS5_IJNSA_ILi2EEESB_SB_EEENS5_IJSB_NSA_ILi0EEESX_EEEEENS5_IJNS4_10UnderscoreES10_S10_EEEEENS4_13SM90_TMA_LOADENS4_14ComposedLayoutINS4_7SwizzleILi2ELi4ELi3EEENS4_18smem_ptr_flag_bitsILi16EEENSU_INS5_IJNSA_ILi8EEESH_EEENS5_IJSH_SB_EEEEEEEvNS4_8identityES13_S1D_vS1E_EENS_8epilogue10collective6detail29Sm90TmaWarpSpecializedAdapterINS1H_15DefaultEpilogueISJ_SK_SK_NS1G_6thread17LinearCombinationISJ_Li1EffLNS1L_9ScaleType4KindE0ELNS_15FloatRoundStyleE2ESJ_EENS1_15EpilogueDefaultEEEEEvvEEEEvNT_6ParamsE,(.L_x_546 - _ZN7cutlass13device_kernelINS_4gemm6kernel13GemmUniversalIN4cute5tupleIJiiiiEEENS1_10collective13CollectiveMmaINS1_34MainloopSm90TmaGmmaWarpSpecializedILi6ENS5_IJNS4_1CILi1EEESB_SB_EEENS1_35KernelTmaWarpSpecializedCooperativeEEENS5_IJNSA_ILi384EEENSA_ILi160EEENSA_ILi32EEEEEENS_10bfloat16_tENS5_IJlSB_lEEESJ_SK_NS4_8TiledMMAINS4_8MMA_AtomIJNS4_4SM904GMMA27MMA_64x32x16_F32BF16BF16_SSILNSO_5MajorE0ELSQ_0ELNSO_7ScaleInE1ELSR_1EEEEEENS4_6LayoutINS5_IJNSA_ILi2EEESB_SB_EEENS5_IJSB_NSA_ILi0EEESX_EEEEENS5_IJNS4_10UnderscoreES10_S10_EEEEENS4_13SM90_TMA_LOADENS4_14ComposedLayoutINS4_7SwizzleILi2ELi4ELi3EEENS4_18smem_ptr_flag_bitsILi16EEENSU_INS5_IJNSA_ILi8EEESH_EEENS5_IJSH_SB_EEEEEEEvNS4_8identityES13_S1D_vS1E_EENS_8epilogue10collective6detail29Sm90TmaWarpSpecializedAdapterINS1H_15DefaultEpilogueISJ_SK_SK_NS1G_6thread17LinearCombinationISJ_Li1EffLNS1L_9ScaleType4KindE0ELNS_15FloatRoundStyleE2ESJ_EENS1_15EpilogueDefaultEEEEEvvEEEEvNT_6ParamsE)
        .other          _ZN7cutlass13device_kernelINS_4gemm6kernel13GemmUniversalIN4cute5tupleIJiiiiEEENS1_10collective13CollectiveMmaINS1_34MainloopSm90TmaGmmaWarpSpecializedILi6ENS5_IJNS4_1CILi1EEESB_SB_EEENS1_35KernelTmaWarpSpecializedCooperativeEEENS5_IJNSA_ILi384EEENSA_ILi160EEENSA_ILi32EEEEEENS_10bfloat16_tENS5_IJlSB_lEEESJ_SK_NS4_8TiledMMAINS4_8MMA_AtomIJNS4_4SM904GMMA27MMA_64x32x16_F32BF16BF16_SSILNSO_5MajorE0ELSQ_0ELNSO_7ScaleInE1ELSR_1EEEEEENS4_6LayoutINS5_IJNSA_ILi2EEESB_SB_EEENS5_IJSB_NSA_ILi0EEESX_EEEEENS5_IJNS4_10UnderscoreES10_S10_EEEEENS4_13SM90_TMA_LOADENS4_14ComposedLayoutINS4_7SwizzleILi2ELi4ELi3EEENS4_18smem_ptr_flag_bitsILi16EEENSU_INS5_IJNSA_ILi8EEESH_EEENS5_IJSH_SB_EEEEEEEvNS4_8identityES13_S1D_vS1E_EENS_8epilogue10collective6detail29Sm90TmaWarpSpecializedAdapterINS1H_15DefaultEpilogueISJ_SK_SK_NS1G_6thread17LinearCombinationISJ_Li1EffLNS1L_9ScaleType4KindE0ELNS_15FloatRoundStyleE2ESJ_EENS1_15EpilogueDefaultEEEEEvvEEEEvNT_6ParamsE,@"STO_CUDA_ENTRY STV_DEFAULT"
_ZN7cutlass13device_kernelINS_4gemm6kernel13GemmUniversalIN4cute5tupleIJiiiiEEENS1_10collective13CollectiveMmaINS1_34MainloopSm90TmaGmmaWarpSpecializedILi6ENS5_IJNS4_1CILi1EEESB_SB_EEENS1_35KernelTmaWarpSpecializedCooperativeEEENS5_IJNSA_ILi384EEENSA_ILi160EEENSA_ILi32EEEEEENS_10bfloat16_tENS5_IJlSB_lEEESJ_SK_NS4_8TiledMMAINS4_8MMA_AtomIJNS4_4SM904GMMA27MMA_64x32x16_F32BF16BF16_SSILNSO_5MajorE0ELSQ_0ELNSO_7ScaleInE1ELSR_1EEEEEENS4_6LayoutINS5_IJNSA_ILi2EEESB_SB_EEENS5_IJSB_NSA_ILi0EEESX_EEEEENS5_IJNS4_10UnderscoreES10_S10_EEEEENS4_13SM90_TMA_LOADENS4_14ComposedLayoutINS4_7SwizzleILi2ELi4ELi3EEENS4_18smem_ptr_flag_bitsILi16EEENSU_INS5_IJNSA_ILi8EEESH_EEENS5_IJSH_SB_EEEEEEEvNS4_8identityES13_S1D_vS1E_EENS_8epilogue10collective6detail29Sm90TmaWarpSpecializedAdapterINS1H_15DefaultEpilogueISJ_SK_SK_NS1G_6thread17LinearCombinationISJ_Li1EffLNS1L_9ScaleType4KindE0ELNS_15FloatRoundStyleE2ESJ_EENS1_15EpilogueDefaultEEEEEvvEEEEvNT_6ParamsE:
[----:B------:R-:W0:Y:S02]  /*0000*/  LDC R1, c[0x0][0x28] ;  /* 0x00000a00ff017b82 */ /* 0x000e240000000800 */
[----:B0-----:R-:W-:Y:S01]  /*0010*/  VIADD R1, R1, 0xfffffee8 ;  /* 0xfffffee801017836 */ /* 0x001fe20000000000 */
[----:B------:R-:W0:Y:S01]  /*0020*/  S2R R2, SR_TID.X ;  /* 0x0000000000027919 */ /* 0x000e220000002100 */
[----:B------:R-:W-:Y:S01]  /*0030*/  ELECT P0, URZ, PT ;  /* 0x00000000003f782f */ /* 0x000fe20003800000 */
[----:B------:R-:W-:Y:S01]  /*0040*/  BSSY B0, `(.L_x_0) ;  /* 0x0000015000007945 */ /* 0x000fe20003800000 */
[--C-:B0-----:R-:W-:Y:S02]  /*0050*/  SHF.R.U32.HI R0, RZ, 0x5, R2.reuse ;  /* 0x00000005ff007819 */ /* 0x101fe40000011602 */
[----:B------:R-:W-:-:S03]  /*0060*/  SHF.R.U32.HI R2, RZ, 0x7, R2 ;  /* 0x00000007ff027819 */ /* 0x000fc60000011602 */
[----:B------:R-:W0:Y:S04]  /*0070*/  SHFL.IDX PT, R3, R0, RZ, 0x1f ;  /* 0x00001fff00037589 */ /* 0x000e2800000e0000 */
[----:B------:R-:W1:Y:S01]  /*0080*/  SHFL.IDX PT, R2, R2, RZ, 0x1f ;  /* 0x00001fff02027589 */ /* 0x000e6200000e0000 */
[----:B0-----:R-:W-:Y:S02]  /*0090*/  R2UR UR10, R3 ;  /* 0x00000000030a72ca */ /* 0x001fe400000e0000 */
[----:B-1----:R-:W-:-:S11]  /*00a0*/  R2UR UR5, R2 ;  /* 0x00000000020572ca */ /* 0x002fd600000e0000 */
[----:B------:R-:W-:Y:S02]  /*00b0*/  USHF.R.S32.HI UR4, URZ, 0x1f, UR10 ;  /* 0x0000001f3f047899 */ /* 0x000fe4000801140a */
[----:B------:R-:W-:Y:S02]  /*00c0*/  ISETP.NE.OR P0, PT, RZ, UR10, !P0 ;  /* 0x0000000aff007c0c */ /* 0x000fe4000c705670 */
[----:B------:R-:W-:-:S04]  /*00d0*/  ULEA.HI UR4, UR4, UR10, URZ, 0x2 ;  /* 0x0000000a04047291 */ /* 0x000fc8000f8f103f */
[----:B------:R-:W-:-:S04]  /*00e0*/  ULOP3.LUT UR4, UR4, 0xfffffffc, URZ, 0xc0, !UPT ;  /* 0xfffffffc04047892 */ /* 0x000fc8000f8ec03f */
[----:B------:R-:W-:-:S03]  /*00f0*/  UIADD3 UR10, UR10, -UR4, URZ ;  /* 0x800000040a0a7290 */ /* 0x000fc6000fffe03f */
[----:B------:R-:W-:Y:S09]  /*0100*/  @P0 BRA `(.L_x_1) ;  /* 0x0000000000200947 */ /* 0x000ff20003800000 */
[----:B------:R-:W-:Y:S02]  /*0110*/  ULDC.64 UR6, c[0x0][0x198] ;  /* 0x0000660000067ab9 */ /* 0x000fe40000000a00 */
[----:B------:R-:W-:Y:S02]  /*0120*/  UIADD3 UR8, UP0, UR6, 0xf0, URZ ;  /* 0x000000f006087890 */ /* 0x000fe4000ff1e03f */
[----:B------:R-:W-:Y:S02]  /*0130*/  UIADD3 UR6, UP1, UR6, 0x1f0, URZ ;  /* 0x000001f006067890 */ /* 0x000fe4000ff3e03f */
[----:B------:R-:W-:Y:S02]  /*0140*/  UIADD3.X UR9, URZ, UR7, URZ, UP0, !UPT ;  /* 0x000000073f097290 */ /* 0x000fe400087fe43f */
[----:B------:R-:W-:-:S07]  /*0150*/  UIADD3.X UR7, URZ, UR7, URZ, UP1, !UPT ;  /* 0x000000073f077290 */ /* 0x000fce0008ffe43f */
[----:B------:R0:W-:Y:S02]  /*0160*/  UTMACCTL.PF [UR8] ;  /* 0x00000000080079b9 */ /* 0x0001e40008040000 */
[----:B------:R0:W-:Y:S02]  /*0170*/  UTMACCTL.PF [UR6] ;  /* 0x00000000060079b9 */ /* 0x0001e40008040000 */
[----:B0-----:R-:W-:Y:S01]  /*0180*/  NOP ;  /* 0x0000000000007918 */ /* 0x001fe20000000000 */
.L_x_1:
[----:B------:R-:W-:Y:S05]  /*0190*/  BSYNC B0 ;  /* 0x0000000000007941 */ /* 0x000fea0003800000 */
.L_x_0:
[----:B------:R-:W0:Y:S01]  /*01a0*/  SHFL.IDX PT, R2, R0, RZ, 0x1f ;  /* 0x00001fff00027589 */ /* 0x000e2200000e0000 */
[----:B------:R-:W-:Y:S01]  /*01b0*/  UISETP.NE.AND UP0, UPT, UR10, 0x3, UPT ;  /* 0x000000030a00788c */ /* 0x000fe2000bf05270 */
[----:B------:R-:W-:Y:S01]  /*01c0*/  ISETP.NE.AND P1, PT, RZ, UR5, PT ;  /* 0x00000005ff007c0c */ /* 0x000fe2000bf25270 */
[----:B------:R-:W-:Y:S02]  /*01d0*/  UIADD3 UR18, UR5, -0x1, URZ ;  /* 0xffffffff05127890 */ /* 0x000fe4000fffe03f */
[----:B------:R-:W-:Y:S02]  /*01e0*/  UISETP.EQ.OR UP0, UPT, UR10, URZ, !UP0 ;  /* 0x0000003f0a00728c */ /* 0x000fe4000c702670 */
[----:B------:R-:W-:Y:S02]  /*01f0*/  UISETP.GE.U32.AND UP1, UPT, UR18, 0x2, UPT ;  /* 0x000000021200788c */ /* 0x000fe4000bf26070 */
[----:B------:R-:W-:-:S04]  /*0200*/  UISETP.EQ.AND UP0, UPT, UR5, URZ, UP0 ;  /* 0x0000003f0500728c */ /* 0x000fc80008702270 */
[----:B------:R-:W-:-:S04]  /*0210*/  USEL UR38, URZ, 0x1, !UP0 ;  /* 0x000000013f267887 */ /* 0x000fc8000c000000 */
[----:B------:R-:W-:Y:S01]  /*0220*/  USEL UR38, UR38, 0x2, UP1 ;  /* 0x0000000226267887 */ /* 0x000fe20008800000 */
[----:B0-----:R-:W-:-:S13]  /*0230*/  ISETP.NE.AND P0, PT, R2, RZ, PT ;  /* 0x000000ff0200720c */ /* 0x001fda0003f05270 */
[----:B------:R-:W-:Y:S05]  /*0240*/  @P0 BRA `(.L_x_2) ;  /* 0x0000000000680947 */ /* 0x000fea0003800000 */
[----:B------:R-:W0:Y:S01]  /*0250*/  S2UR UR8, SR_CgaCtaId ;  /* 0x00000000000879c3 */ /* 0x000e220000008800 */
[----:B------:R-:W-:Y:S01]  /*0260*/  UMOV UR4, 0x400 ;  /* 0x0000040000047882 */ /* 0x000fe20000000000 */
[----:B------:R-:W-:Y:S01]  /*0270*/  UMOV UR5, 0x1 ;  /* 0x0000000100057882 */ /* 0x000fe20000000000 */
[----:B------:R-:W-:Y:S01]  /*0280*/  UMOV UR6, 0x100 ;  /* 0x0000010000067882 */ /* 0x000fe20000000000 */
[----:B------:R-:W-:Y:S01]  /*0290*/  ELECT P0, URZ, PT ;  /* 0x00000000003f782f */ /* 0x000fe20003800000 */
[----:B------:R-:W-:-:S04]  /*02a0*/  UIADD3 UR6, -UR6, 0x100000, URZ ;  /* 0x0010000006067890 */ /* 0x000fc8000fffe13f */
[----:B------:R-:W-:Y:S02]  /*02b0*/  USHF.L.U32 UR7, UR6, 0xb, URZ ;  /* 0x0000000b06077899 */ /* 0x000fe4000800063f */
[----:B------:R-:W-:Y:S02]  /*02c0*/  USHF.L.U32 UR6, UR6, 0x1, URZ ;  /* 0x0000000106067899 */ /* 0x000fe4000800063f */
[----:B0-----:R-:W-:Y:S02]  /*02d0*/  ULEA UR8, UR8, UR4, 0x18 ;  /* 0x0000000408087291 */ /* 0x001fe4000f8ec03f */
[----:B------:R-:W-:-:S04]  /*02e0*/  UIADD3 UR4, -UR5, 0x100000, URZ ;  /* 0x0010000005047890 */ /* 0x000fc8000fffe13f */
[----:B------:R-:W-:Y:S02]  /*02f0*/  USHF.L.U32 UR5, UR4, 0xb, URZ ;  /* 0x0000000b04057899 */ /* 0x000fe4000800063f */
[----:B------:R-:W-:Y:S01]  /*0300*/  USHF.L.U32 UR4, UR4, 0x1, URZ ;  /* 0x0000000104047899 */ /* 0x000fe2000800063f */
[----:B------:R-:W0:Y:S11]  /*0310*/  FENCE.VIEW.ASYNC.S ;  /* 0x00000000000073c6 */ /* 0x000e360000000000 */
[----:B0-----:R0:W1:Y:S01]  /*0320*/  SYNCS.EXCH.64 URZ, [UR8], UR4 ;  /* 0x00000004083f75b2 */ /* 0x0010620008000100 */
[----:B------:R0:W2:Y:S01]  /*0330*/  SYNCS.EXCH.64 URZ, [UR8+0x30], UR6 ;  /* 0x00003006083f75b2 */ /* 0x0000a20008000100 */
[----:B------:R0:W3:Y:S01]  /*0340*/  SYNCS.EXCH.64 URZ, [UR8+0x8], UR4 ;  /* 0x00000804083f75b2 */ /* 0x0000e20008000100 */
[----:B------:R0:W4:Y:S01]  /*0350*/  SYNCS.EXCH.64 URZ, [UR8+0x38], UR6 ;  /* 0x00003806083f75b2 */ /* 0x0001220008000100 */
[----:B------:R0:W0:Y:S01]  /*0360*/  SYNCS.EXCH.64 URZ, [UR8+0x10], UR4 ;  /* 0x00001004083f75b2 */ /* 0x0000220008000100 */
[----:B------:R0:W0:Y:S01]  /*0370*/  SYNCS.EXCH.64 URZ, [UR8+0x40], UR6 ;  /* 0x00004006083f75b2 */ /* 0x0000220008000100 */
[----:B------:R0:W0:Y:S01]  /*0380*/  SYNCS.EXCH.64 URZ, [UR8+0x18], UR4 ;  /* 0x00001804083f75b2 */ /* 0x0000220008000100 */
[----:B------:R0:W0:Y:S01]  /*0390*/  SYNCS.EXCH.64 URZ, [UR8+0x48], UR6 ;  /* 0x00004806083f75b2 */ /* 0x0000220008000100 */
[----:B------:R0:W0:Y:S01]  /*03a0*/  SYNCS.EXCH.64 URZ, [UR8+0x20], UR4 ;  /* 0x00002004083f75b2 */ /* 0x0000220008000100 */
[----:B------:R0:W0:Y:S01]  /*03b0*/  SYNCS.EXCH.64 URZ, [UR8+0x50], UR6 ;  /* 0x00005006083f75b2 */ /* 0x0000220008000100 */
[----:B------:R0:W0:Y:S01]  /*03c0*/  SYNCS.EXCH.64 URZ, [UR8+0x28], UR4 ;  /* 0x00002804083f75b2 */ /* 0x0000220008000100 */
[----:B------:R0:W0:Y:S01]  /*03d0*/  SYNCS.EXCH.64 URZ, [UR8+0x58], UR6 ;  /* 0x00005806083f75b2 */ /* 0x0000220008000100 */
[----:B------:R-:W-:Y:S01]  /*03e0*/  NOP ;  /* 0x0000000000007918 */ /* 0x000fe20000000000 */
.L_x_2:
[----:B------:R-:W5:Y:S01]  /*03f0*/  SHFL.IDX PT, R0, R0, RZ, 0x1f ;  /* 0x00001fff00007589 */ /* 0x000f6200000e0000 */
[----:B------:R-:W-:Y:S01]  /*0400*/  ELECT P0, URZ, PT ;  /* 0x00000000003f782f */ /* 0x000fe20003800000 */
[----:B------:R-:W1:Y:S01]  /*0410*/  S2UR UR17, SR_CTAID.Y ;  /* 0x00000000001179c3 */ /* 0x000e620000002600 */
[----:B0-----:R-:W-:Y:S01]  /*0420*/  ULDC UR5, c[0x0][0x65c] ;  /* 0x0001970000057ab9 */ /* 0x001fe20000000800 */
[----:B------:R-:W-:Y:S01]  /*0430*/  UMOV UR12, 0x20 ;  /* 0x00000020000c7882 */ /* 0x000fe20000000000 */
[----:B------:R-:W-:Y:S01]  /*0440*/  UISETP.NE.AND UP2, UPT, UR5, 0x1, UPT ;  /* 0x000000010500788c */ /* 0x000fe2000bf45270 */
[----:B------:R-:W-:Y:S01]  /*0450*/  NOP ;  /* 0x0000000000007918 */ /* 0x000fe20000000000 */
[----:B------:R-:W-:Y:S02]  /*0460*/  NOP ;  /* 0x0000000000007918 */ /* 0x000fe40000000000 */
[----:B------:R-:W-:Y:S01]  /*0470*/  UP2UR UR39, UPR, URZ, 0x4 ;  /* 0x000000043f277883 */ /* 0x000fe20008000000 */
[----:B------:R-:W0:Y:S01]  /*0480*/  S2UR UR4, SR_CTAID.X ;  /* 0x00000000000479c3 */ /* 0x000e220000002500 */
[----:B------:R-:W-:-:S02]  /*0490*/  PLOP3.LUT P2, PT, PT, PT, UP2, 0x80, 0x0 ;  /* 0x000000000000781c */ /* 0x000fc40003f4f028 */
[----:B------:R-:W-:Y:S02]  /*04a0*/  PLOP3.LUT P4, PT, PT, PT, UP2, 0x80, 0x0 ;  /* 0x000000000000781c */ /* 0x000fe40003f8f028 */
[----:B------:R-:W-:Y:S01]  /*04b0*/  PLOP3.LUT P3, PT, PT, PT, UP2, 0x80, 0x0 ;  /* 0x000000000000781c */ /* 0x000fe20003f6f028 */
[----:B------:R-:W-:Y:S01]  /*04c0*/  @UP2 ULDC UR14, c[0x0][0x10] ;  /* 0x00000400000e2ab9 */ /* 0x000fe20000000800 */
[----:B------:R-:W-:Y:S01]  /*04d0*/  @UP2 UMOV UR9, URZ ;  /* 0x0000003f00092c82 */ /* 0x000fe20008000000 */
[----:B------:R-:W-:Y:S01]  /*04e0*/  @!UP2 ULDC UR11, c[0x0][0xc] ;  /* 0x00000300000baab9 */ /* 0x000fe20000000800 */
[----:B-----5:R-:W-:Y:S01]  /*04f0*/  ISETP.NE.OR P0, PT, R0, RZ, !P0 ;  /* 0x000000ff0000720c */ /* 0x020fe20004705670 */
[----:B-1----:R-:W-:Y:S02]  /*0500*/  @UP2 UMOV UR7, UR17 ;  /* 0x0000001100072c82 */ /* 0x002fe40008000000 */
[----:B------:R-:W-:Y:S01]  /*0510*/  @UP2 UMOV UR8, UR7 ;  /* 0x0000000700082c82 */ /* 0x000fe20008000000 */
[----:B------:R-:W-:Y:S01]  /*0520*/  @!UP2 UMOV UR7, UR17 ;  /* 0x000000110007ac82 */ /* 0x000fe20008000000 */
[----:B0-----:R-:W-:-:S08]  /*0530*/  @UP2 UIMAD.WIDE.U32 UR14, UR4, UR14, UR8 ;  /* 0x0000000e040e22a5 */ /* 0x001fd0000f8e0008 */
[----:B------:R-:W-:Y:S01]  /*0540*/  VOTEU.ALL UP0, P0 ;  /* 0x00000000003f7886 */ /* 0x000fe20000000000 */
[----:B------:R-:W-:Y:S01]  /*0550*/  VOTEU.ALL UP1, P0 ;  /* 0x00000000003f7886 */ /* 0x000fe20000020000 */
[----:B------:R-:W-:-:S03]  /*0560*/  IMAD.U32 R2, RZ, RZ, UR14 ;  /* 0x0000000eff027e24 */ /* 0x000fc6000f8e00ff */
[----:B------:R-:W0:Y:S01]  /*0570*/  @!UP0 S2UR UR6, SR_CgaCtaId ;  /* 0x00000000000689c3 */ /* 0x000e220000008800 */
[----:B------:R-:W-:Y:S01]  /*0580*/  @!UP0 UMOV UR5, 0x400 ;  /* 0x0000040000058882 */ /* 0x000fe20000000000 */
[----:B------:R-:W-:-:S04]  /*0590*/  @!UP0 UIADD3 UR12, -UR12, 0x100000, URZ ;  /* 0x001000000c0c8890 */ /* 0x000fc8000fffe13f */
[----:B------:R-:W-:Y:S02]  /*05a0*/  @!UP0 USHF.L.U32 UR13, UR12, 0xb, URZ ;  /* 0x0000000b0c0d8899 */ /* 0x000fe4000800063f */
[----:B------:R-:W-:Y:S01]  /*05b0*/  @!UP0 USHF.L.U32 UR12, UR12, 0x1, URZ ;  /* 0x000000010c0c8899 */ /* 0x000fe2000800063f */
[----:B------:R-:W-:Y:S01]  /*05c0*/  IMAD.U32 R3, RZ, RZ, UR15 ;  /* 0x0000000fff037e24 */ /* 0x000fe2000f8e00ff */
[----:B0-----:R-:W-:Y:S01]  /*05d0*/  @!UP0 ULEA UR16, UR6, UR5, 0x18 ;  /* 0x0000000506108291 */ /* 0x001fe2000f8ec03f */
[----:B------:R-:W-:Y:S01]  /*05e0*/  VOTEU.ALL UP0, P0 ;  /* 0x00000000003f7886 */ /* 0x000fe20000000000 */
[----:B------:R-:W-:Y:S01]  /*05f0*/  PLOP3.LUT P0, PT, PT, PT, UP2, 0x80, 0x0 ;  /* 0x000000000000781c */ /* 0x000fe20003f0f028 */
[----:B------:R-:W-:Y:S01]  /*0600*/  UMOV UR5, URZ ;  /* 0x0000003f00057c82 */ /* 0x000fe20008000000 */
[----:B------:R-:W-:Y:S01]  /*0610*/  @UP2 UMOV UR6, URZ ;  /* 0x0000003f00062c82 */ /* 0x000fe20008000000 */
[----:B------:R-:W-:Y:S02]  /*0620*/  @!UP2 UIMAD.WIDE.U32 UR8, UR11, UR7, UR4 ;  /* 0x000000070b08a2a5 */ /* 0x000fe4000f8e0004 */
[----:B------:R-:W-:-:S04]  /*0630*/  @UP2 UIADD3 UR6, UR15, UR6, URZ ;  /* 0x000000060f062290 */ /* 0x000fc8000fffe03f */
[----:B------:R-:W-:Y:S01]  /*0640*/  IMAD.U32 R5, RZ, RZ, UR9 ;  /* 0x00000009ff057e24 */ /* 0x000fe2000f8e00ff */
[----:B------:R-:W0:Y:S02]  /*0650*/  FENCE.VIEW.ASYNC.S ;  /* 0x00000000000073c6 */ /* 0x000e240000000000 */
[----:B0-----:R0:W2:Y:S01]  /*0660*/  @!UP0 SYNCS.EXCH.64 URZ, [UR16+0x70], UR12 ;  /* 0x0000700c103f85b2 */ /* 0x0010a20008000100 */
[----:B------:R-:W-:Y:S01]  /*0670*/  @P2 IMAD.U32 R6, RZ, RZ, UR6 ;  /* 0x00000006ff062e24 */ /* 0x000fe2000f8e00ff */
[----:B------:R-:W-:Y:S01]  /*0680*/  MOV R4, UR8 ;  /* 0x0000000800047c02 */ /* 0x000fe20008000f00 */
[----:B------:R-:W-:Y:S02]  /*0690*/  @P0 IMAD.MOV.U32 R7, RZ, RZ, R2 ;  /* 0x000000ffff070224 */ /* 0x000fe400078e0002 */
[----:B------:R-:W-:Y:S02]  /*06a0*/  IMAD.U32 R2, RZ, RZ, UR8 ;  /* 0x00000008ff027e24 */ /* 0x000fe4000f8e00ff */
[----:B------:R-:W-:-:S02]  /*06b0*/  @!P4 IMAD.MOV.U32 R6, RZ, RZ, R5 ;  /* 0x000000ffff06c224 */ /* 0x000fc400078e0005 */
[----:B------:R-:W-:Y:S02]  /*06c0*/  @!P3 IMAD.MOV.U32 R7, RZ, RZ, R2 ;  /* 0x000000ffff07b224 */ /* 0x000fe400078e0002 */
[----:B------:R-:W-:Y:S01]  /*06d0*/  IMAD.U32 R3, RZ, RZ, UR9 ;  /* 0x00000009ff037e24 */ /* 0x000fe2000f8e00ff */
[----:B------:R0:W-:Y:S04]  /*06e0*/  STL [R1+0x9c], R6 ;  /* 0x00009c0601007387 */ /* 0x0001e80000100800 */
[----:B------:R0:W-:Y:S01]  /*06f0*/  STL [R1+0xa0], R7 ;  /* 0x0000a00701007387 */ /* 0x0001e20000100800 */
[----:B------:R0:W2:Y:S01]  /*0700*/  @!UP1 SYNCS.EXCH.64 URZ, [UR16+0x78], UR12 ;  /* 0x0000780c103f95b2 */ /* 0x0000a20008000100 */
[----:B------:R-:W-:Y:S01]  /*0710*/  NOP ;  /* 0x0000000000007918 */ /* 0x000fe20000000000 */
[----:B--234-:R-:W-:Y:S06]  /*0720*/  BAR.SYNC.DEFER_BLOCKING 0x0 ;  /* 0x0000000000007b1d */ /* 0x01cfec0000010000 */
[----:B------:R-:W-:Y:S05]  /*0730*/  @!P1 BRA `(.L_x_3) ;  /* 0x0000013400d49947 */ /* 0x000fea0003800000 */
[----:B------:R-:W-:-:S06]  /*0740*/  UISETP.GT.U32.AND UP0, UPT, UR18, 0x1, UPT ;  /* 0x000000011200788c */ /* 0x000fcc000bf04070 */
[----:B------:R-:W-:-:S13]  /*0750*/  PLOP3.LUT P0, PT, PT, PT, UP0, 0x80, 0x0 ;  /* 0x000000000000781c */ /* 0x000fda0003f0f008 */
[----:B0-----:R-:W-:Y:S05]  /*0760*/  @P0 EXIT ;  /* 0x000000000000094d */ /* 0x001fea0003800000 */
[----:B------:R-:W-:Y:S01]  /*0770*/  ULDC.64 UR8, c[0x0][0x650] ;  /* 0x0001940000087ab9 */ /* 0x000fe20000000a00 */
[----:B------:R-:W-:Y:S01]  /*0780*/  UMOV UR44, 0xffffffff ;  /* 0xffffffff002c7882 */ /* 0x000fe20000000000 */
[----:B------:R-:W-:Y:S01]  /*0790*/  ISETP.GE.U32.AND P0, PT, R7, UR8, PT ;  /* 0x0000000807007c0c */ /* 0x000fe2000bf06070 */
[----:B------:R-:W-:Y:S01]  /*07a0*/  UMOV UR43, 0xffffffff ;  /* 0xffffffff002b7882 */ /* 0x000fe20000000000 */
[----:B------:R-:W-:Y:S01]  /*07b0*/  UMOV UR40, 0xffffffff ;  /* 0xffffffff00287882 */ /* 0x000fe20000000000 */
[----:B------:R-:W-:Y:S02]  /*07c0*/  PRMT R0, RZ, 0x7610, R0 ;  /* 0x00007610ff007816 */ /* 0x000fe40000000000 */
[----:B------:R-:W-:-:S13]  /*07d0*/  ISETP.GE.U32.AND.EX P0, PT, R6, UR9, PT, P0 ;  /* 0x0000000906007c0c */ /* 0x000fda000bf06100 */
[----:B------:R-:W-:Y:S05]  /*07e0*/  @P0 BRA `(.L_x_4) ;  /* 0x0000000400800947 */ /* 0x000fea0003800000 */
[----:B------:R-:W-:Y:S01]  /*07f0*/  I2FP.F32.U32 R0, UR4 ;  /* 0x0000000400007c45 */ /* 0x000fe20008201000 */
[----:B------:R-:W-:Y:S01]  /*0800*/  ULDC.64 UR16, c[0x0][0x628] ;  /* 0x00018a0000107ab9 */ /* 0x000fe20000000a00 */
[----:B------:R-:W-:Y:S01]  /*0810*/  ULDC UR6, c[0x0][0x150] ;  /* 0x0000540000067ab9 */ /* 0x000fe20000000800 */
[----:B------:R-:W-:Y:S01]  /*0820*/  ISETP.NE.U32.AND P0, PT, RZ, UR16, PT ;  /* 0x00000010ff007c0c */ /* 0x000fe2000bf05070 */
[----:B------:R-:W-:Y:S01]  /*0830*/  ULDC UR15, c[0x0][0x630] ;  /* 0x00018c00000f7ab9 */ /* 0x000fe20000000800 */
[----:B------:R-:W-:Y:S01]  /*0840*/  FMUL R0, R0, UR6 ;  /* 0x0000000600007c20 */ /* 0x000fe20008400000 */
[----:B------:R-:W-:Y:S01]  /*0850*/  R2UR UR18, R7 ;  /* 0x00000000071272ca */ /* 0x000fe200000e0000 */
[----:B------:R-:W-:Y:S01]  /*0860*/  ULDC UR20, c[0x0][0x154] ;  /* 0x0000550000147ab9 */ /* 0x000fe20000000800 */
[----:B------:R-:W-:Y:S01]  /*0870*/  ISETP.NE.AND.EX P0, PT, RZ, UR17, PT, P0 ;  /* 0x00000011ff007c0c */ /* 0x000fe2000bf05300 */
[----:B------:R0:W1:Y:S01]  /*0880*/  F2I.U32.TRUNC.NTZ R2, R0 ;  /* 0x0000000000027305 */ /* 0x000062000020f000 */
[----:B------:R-:W-:-:S02]  /*0890*/  R2UR UR19, R6 ;  /* 0x00000000061372ca */ /* 0x000fc400000e0000 */
[----:B------:R-:W-:Y:S02]  /*08a0*/  R2UR UR8, R7 ;  /* 0x00000000070872ca */ /* 0x000fe400000e0000 */
[----:B------:R-:W-:-:S07]  /*08b0*/  R2UR UR9, R6 ;  /* 0x00000000060972ca */ /* 0x000fce00000e0000 */
[----:B0-----:R-:W-:Y:S08]  /*08c0*/  @!P0 BRA `(.L_x_5) ;  /* 0x0000000000308947 */ /* 0x001ff00003800000 */
[----:B------:R-:W-:Y:S01]  /*08d0*/  R2UR UR8, R7 ;  /* 0x00000000070872ca */ /* 0x000fe200000e0000 */
[----:B------:R-:W-:Y:S01]  /*08e0*/  ULDC UR6, c[0x0][0x634] ;  /* 0x00018d0000067ab9 */ /* 0x000fe20000000800 */
[----:B------:R-:W-:-:S11]  /*08f0*/  R2UR UR14, R6 ;  /* 0x00000000060e72ca */ /* 0x000fd600000e0000 */
[----:B------:R-:W-:-:S04]  /*0900*/  UIADD3 UR6, UP0, UR8, UR6, URZ ;  /* 0x0000000608067290 */ /* 0x000fc8000ff1e03f */
[----:B------:R-:W-:-:S04]  /*0910*/  UIADD3.X UR14, URZ, UR14, URZ, UP0, !UPT ;  /* 0x0000000e3f0e7290 */ /* 0x000fc800087fe43f */
[----:B------:R-:W-:-:S04]  /*0920*/  UIMAD.WIDE.U32 UR8, UR14, UR16, URZ ;  /* 0x000000100e0872a5 */ /* 0x000fc8000f8e003f */
[----:B------:R-:W-:Y:S02]  /*0930*/  UIMAD.WIDE.U32 UR10, UP0, UR6, UR17, UR8 ;  /* 0x00000011060a72a5 */ /* 0x000fe4000f800008 */
[----:B------:R-:W-:Y:S02]  /*0940*/  UIMAD.WIDE.U32 UR8, UR6, UR16, URZ ;  /* 0x00000010060872a5 */ /* 0x000fe4000f8e003f */
[----:B------:R-:W-:Y:S02]  /*0950*/  UIADD3.X UR13, URZ, URZ, URZ, UP0, !UPT ;  /* 0x0000003f3f0d7290 */ /* 0x000fe400087fe43f */
[----:B------:R-:W-:Y:S01]  /*0960*/  UIADD3 URZ, UP0, UR9, UR10, URZ ;  /* 0x0000000a093f7290 */ /* 0x000fe2000ff1e03f */
[----:B------:R-:W-:-:S03]  /*0970*/  UMOV UR12, UR11 ;  /* 0x0000000b000c7c82 */ /* 0x000fc60008000000 */
[----:B------:R-:W-:-:S12]  /*0980*/  UIMAD.WIDE.U32.X UR8, UR14, UR17, UR12, UP0 ;  /* 0x000000110e0872a5 */ /* 0x000fd800080e040c */
.L_x_5:
[----:B------:R-:W-:Y:S01]  /*0990*/  USHF.R.U64 UR40, UR8, UR15, UR9 ;  /* 0x0000000f08287299 */ /* 0x000fe20008001209 */
[----:B------:R-:W-:Y:S01]  /*09a0*/  I2FP.F32.U32 R0, UR7 ;  /* 0x0000000700007c45 */ /* 0x000fe20008201000 */
[----:B------:R-:W-:Y:S01]  /*09b0*/  USHF.R.U32.HI UR5, URZ, UR15, UR9 ;  /* 0x0000000f3f057299 */ /* 0x000fe20008011609 */
[----:B-1----:R-:W-:Y:S01]  /*09c0*/  R2UR UR12, R2 ;  /* 0x00000000020c72ca */ /* 0x002fe200000e0000 */
[----:B------:R-:W-:Y:S02]  /*09d0*/  UIADD3 UR6, UP0, URZ, -UR40, URZ ;  /* 0x800000283f067290 */ /* 0x000fe4000ff1e03f */
[----:B------:R-:W-:Y:S01]  /*09e0*/  FMUL R0, R0, UR20 ;  /* 0x0000001400007c20 */ /* 0x000fe20008400000 */
[----:B------:R-:W-:Y:S01]  /*09f0*/  ULDC.64 UR8, c[0x0][0x620] ;  /* 0x0001880000087ab9 */ /* 0x000fe20000000a00 */
[----:B------:R-:W-:Y:S01]  /*0a00*/  UIADD3.X UR5, URZ, ~UR5, URZ, UP0, !UPT ;  /* 0x800000053f057290 */ /* 0x000fe200087fe43f */
[----:B------:R-:W-:Y:S01]  /*0a10*/  UMOV UR10, UR18 ;  /* 0x00000012000a7c82 */ /* 0x000fe20008000000 */
[----:B------:R-:W-:-:S02]  /*0a20*/  UMOV UR11, UR19 ;  /* 0x00000013000b7c82 */ /* 0x000fc40008000000 */
[----:B------:R-:W-:Y:S01]  /*0a30*/  UIMAD UR5, UR5, UR8, URZ ;  /* 0x00000008050572a4 */ /* 0x000fe2000f8e023f */
[----:B------:R-:W0:Y:S01]  /*0a40*/  F2I.U32.TRUNC.NTZ R0, R0 ;  /* 0x0000000000007305 */ /* 0x000e22000020f000 */
[----:B------:R-:W-:Y:S02]  /*0a50*/  UIMAD.WIDE.U32 UR10, UR6, UR8, UR10 ;  /* 0x00000008060a72a5 */ /* 0x000fe4000f8e000a */
[----:B------:R-:W-:Y:S01]  /*0a60*/  UIMAD UR6, UR6, UR9, UR5 ;  /* 0x00000009060672a4 */ /* 0x000fe2000f8e0205 */
[----:B------:R-:W-:Y:S01]  /*0a70*/  ULDC UR21, c[0x0][0x658] ;  /* 0x0001960000157ab9 */ /* 0x000fe20000000800 */
[----:B------:R-:W-:Y:S02]  /*0a80*/  UMOV UR19, 0xffffffff ;  /* 0xffffffff00137882 */ /* 0x000fe40000000000 */
[----:B------:R-:W-:Y:S01]  /*0a90*/  UIADD3 UR6, UR11, UR6, URZ ;  /* 0x000000060b067290 */ /* 0x000fe2000fffe03f */
[----:B------:R-:W-:Y:S01]  /*0aa0*/  ULDC UR15, c[0x0][0x618] ;  /* 0x00018600000f7ab9 */ /* 0x000fe20000000800 */
[----:B------:R-:W-:Y:S01]  /*0ab0*/  ULDC.64 UR8, c[0x0][0x640] ;  /* 0x0001900000087ab9 */ /* 0x000fe20000000a00 */
[----:B------:R-:W-:Y:S01]  /*0ac0*/  USHF.L.U32 UR11, UR19, UR21, URZ ;  /* 0x00000015130b7299 */ /* 0x000fe2000800063f */
[----:B------:R-:W-:Y:S01]  /*0ad0*/  ISETP.NE.U32.AND P0, PT, RZ, UR8, PT ;  /* 0x00000008ff007c0c */ /* 0x000fe2000bf05070 */
[----:B------:R-:W-:-:S02]  /*0ae0*/  USHF.R.U64 UR19, UR10, UR15, UR6 ;  /* 0x0000000f0a137299 */ /* 0x000fc40008001206 */
[----:B------:R-:W-:Y:S01]  /*0af0*/  USHF.R.U32.HI UR10, URZ, UR15, UR6 ;  /* 0x0000000f3f0a7299 */ /* 0x000fe20008011606 */
[----:B0-----:R-:W-:Y:S01]  /*0b00*/  R2UR UR14, R0 ;  /* 0x00000000000e72ca */ /* 0x001fe200000e0000 */
[----:B------:R-:W-:Y:S01]  /*0b10*/  ULDC UR17, c[0x0][0x608] ;  /* 0x0001820000117ab9 */ /* 0x000fe20000000800 */
[----:B------:R-:W-:Y:S01]  /*0b20*/  ISETP.NE.AND.EX P0, PT, RZ, UR9, PT, P0 ;  /* 0x00000009ff007c0c */ /* 0x000fe2000bf05300 */
[----:B------:R-:W-:Y:S02]  /*0b30*/  USHF.R.U64 UR23, UR19, UR17, UR10 ;  /* 0x0000001113177299 */ /* 0x000fe4000800120a */
[----:B------:R-:W-:Y:S01]  /*0b40*/  USHF.R.U32.HI UR10, URZ, UR17, UR10 ;  /* 0x000000113f0a7299 */ /* 0x000fe2000801160a */
[----:B------:R-:W-:Y:S01]  /*0b50*/  UMOV UR16, 0x1 ;  /* 0x0000000100107882 */ /* 0x000fe20000000000 */
[----:B------:R-:W-:Y:S02]  /*0b60*/  UIADD3 UR12, -UR12, URZ, URZ ;  /* 0x0000003f0c0c7290 */ /* 0x000fe4000fffe13f */
[----:B------:R-:W-:-:S02]  /*0b70*/  USHF.R.U64 UR24, UR23, UR21, UR10 ;  /* 0x0000001517187299 */ /* 0x000fc4000800120a */
[----:B------:R-:W-:Y:S01]  /*0b80*/  USHF.L.U32 UR6, UR16, UR21, URZ ;  /* 0x0000001510067299 */ /* 0x000fe2000800063f */
[----:B------:R-:W-:Y:S01]  /*0b90*/  ULDC UR13, c[0x0][0x144] ;  /* 0x00005100000d7ab9 */ /* 0x000fe20000000800 */
[----:B------:R-:W-:Y:S01]  /*0ba0*/  ULDC UR5, c[0x0][0x600] ;  /* 0x0001800000057ab9 */ /* 0x000fe20000000800 */
[----:B------:R-:W-:Y:S02]  /*0bb0*/  ULOP3.LUT UR16, URZ, UR11, URZ, 0x33, !UPT ;  /* 0x0000000b3f107292 */ /* 0x000fe4000f8e333f */
[----:B------:R-:W-:Y:S02]  /*0bc0*/  USHF.R.U32.HI UR11, URZ, UR21, UR10 ;  /* 0x000000153f0b7299 */ /* 0x000fe4000801160a */
[----:B------:R-:W-:Y:S02]  /*0bd0*/  UIADD3 UR18, UR5, -0x1, URZ ;  /* 0xffffffff05127890 */ /* 0x000fe4000fffe03f */
[----:B------:R-:W-:Y:S02]  /*0be0*/  UIADD3 UR20, -UR14, URZ, URZ ;  /* 0x0000003f0e147290 */ /* 0x000fe4000fffe13f */
[----:B------:R-:W-:Y:S01]  /*0bf0*/  UIMAD UR4, UR13, UR12, UR4 ;  /* 0x0000000c0d0472a4 */ /* 0x000fe2000f8e0204 */
[----:B------:R-:W-:Y:S01]  /*0c00*/  ULDC UR25, c[0x0][0x148] ;  /* 0x0000520000197ab9 */ /* 0x000fe20000000800 */
[----:B------:R-:W-:Y:S01]  /*0c10*/  ULDC UR21, c[0x0][0x648] ;  /* 0x0001920000157ab9 */ /* 0x000fe20000000800 */
[----:B------:R-:W-:Y:S01]  /*0c20*/  ULDC UR22, c[0x0][0x638] ;  /* 0x00018e0000167ab9 */ /* 0x000fe20000000800 */
[----:B------:R-:W-:Y:S01]  /*0c30*/  UMOV UR10, UR24 ;  /* 0x00000018000a7c82 */ /* 0x000fe20008000000 */
[----:B------:R-:W-:Y:S07]  /*0c40*/  @!P0 BRA `(.L_x_6) ;  /* 0x0000000000308947 */ /* 0x000fee0003800000 */
[----:B------:R-:W-:Y:S02]  /*0c50*/  ULDC UR14, c[0x0][0x64c] ;  /* 0x00019300000e7ab9 */ /* 0x000fe40000000800 */
        /* <DEDUP_REMOVED lines=8> */
[----:B------:R-:W-:-:S07]  /*0ce0*/  UIMAD.WIDE.U32.X UR8, UR17, UR9, UR14, UP0 ;  /* 0x00000009110872a5 */ /* 0x000fce00080e040e */
[----:B------:R-:W-:Y:S01]  /*0cf0*/  UMOV UR10, UR8 ;  /* 0x00000008000a7c82 */ /* 0x000fe20008000000 */
[----:B------:R-:W-:-:S05]  /*0d00*/  UMOV UR11, UR9 ;  /* 0x00000009000b7c82 */ /* 0x000fca0008000000 */
.L_x_6:
[----:B------:R-:W-:Y:S01]  /*0d10*/  UISETP.NE.AND UP0, UPT, UR39, URZ, UPT ;  /* 0x0000003f2700728c */ /* 0x000fe2000bf05270 */
[----:B------:R-:W-:Y:S01]  /*0d20*/  IMAD.MOV.U32 R0, RZ, RZ, 0x1 ;  /* 0x00000001ff007424 */ /* 0x000fe200078e00ff */
[----:B------:R-:W-:Y:S02]  /*0d30*/  USHF.R.U64 UR8, UR10, UR21, UR11 ;  /* 0x000000150a087299 */ /* 0x000fe4000800120b */
[----:B------:R-:W-:Y:S02]  /*0d40*/  ULOP3.LUT UR16, UR23, UR16, URZ, 0xc0, !UPT ;  /* 0x0000001017107292 */ /* 0x000fe4000f8ec03f */
[----:B------:R-:W-:Y:S02]  /*0d50*/  ULOP3.LUT UR18, UR19, UR18, URZ, 0xc0, !UPT ;  /* 0x0000001213127292 */ /* 0x000fe4000f8ec03f */
[----:B------:R-:W-:-:S03]  /*0d60*/  UIMAD UR16, UR6, UR8, UR16 ;  /* 0x00000008061072a4 */ /* 0x000fc6000f8e0210 */
[----:B------:R-:W-:Y:S02]  /*0d70*/  @UP0 UIMAD UR4, UR25, UR20, UR7 ;  /* 0x00000014190402a4 */ /* 0x000fe4000f8e0207 */
[----:B------:R-:W-:-:S04]  /*0d80*/  UIADD3 UR7, -UR8, URZ, URZ ;  /* 0x0000003f08077290 */ /* 0x000fc8000fffe13f */
[----:B------:R-:W-:-:S03]  /*0d90*/  UIMAD UR6, UR7, UR22, UR24 ;  /* 0x00000016070672a4 */ /* 0x000fc6000f8e0218 */
[----:B------:R-:W-:Y:S01]  /*0da0*/  ULDC UR7, c[0x0][0x610] ;  /* 0x0001840000077ab9 */ /* 0x000fe20000000800 */
[----:B------:R-:W-:Y:S02]  /*0db0*/  UIMAD UR6, UR6, UR5, UR18 ;  /* 0x00000005060672a4 */ /* 0x000fe4000f8e0212 */
[----:B------:R-:W-:-:S04]  /*0dc0*/  UIMAD UR4, UR16, UR7, UR4 ;  /* 0x00000007100472a4 */ /* 0x000fc8000f8e0204 */
[----:B------:R-:W-:Y:S02]  /*0dd0*/  USEL UR43, UR6, UR4, !UP0 ;  /* 0x00000004062b7287 */ /* 0x000fe4000c000000 */
[----:B------:R-:W-:-:S12]  /*0de0*/  USEL UR44, UR4, UR6, !UP0 ;  /* 0x00000006042c7287 */ /* 0x000fd8000c000000 */
.L_x_4:
[----:B------:R-:W-:-:S08]  /*0df0*/  NOP ;  /* 0x0000000000007918 */ /* 0x000fd00000000000 */
[----:B------:R-:W0:Y:S02]  /*0e00*/  USETMAXREG.TRY_ALLOC.CTAPOOL UP0, 0xf0 ;  /* 0x000000f0000079c8 */ /* 0x000e240008000600 */
[----:B0-----:R-:W-:-:S13]  /*0e10*/  PLOP3.LUT P0, PT, PT, PT, UP0, 0x80, 0x0 ;  /* 0x000000000000781c */ /* 0x001fda0003f0f008 */
[----:B------:R-:W-:Y:S05]  /*0e20*/  @!P0 BRA `(.L_x_4) ;  /* 0xfffffffc00f08947 */ /* 0x000fea000383ffff */
[----:B------:R-:W-:Y:S01]  /*0e30*/  ULDC.64 UR4, c[0x0][0x598] ;  /* 0x0001660000047ab9 */ /* 0x000fe20000000a00 */
[----:B------:R-:W-:Y:S01]  /*0e40*/  ULDC.64 UR46, c[0x0][0x208] ;  /* 0x00008200002e7ab9 */ /* 0x000fe20000000a00 */
[----:B------:R-:W-:-:S04]  /*0e50*/  ISETP.NE.U32.AND P0, PT, RZ, UR4, PT ;  /* 0x00000004ff007c0c */ /* 0x000fc8000bf05070 */
[----:B------:R-:W-:-:S13]  /*0e60*/  ISETP.NE.AND.EX P0, PT, RZ, UR5, PT, P0 ;  /* 0x00000005ff007c0c */ /* 0x000fda000bf05300 */
[----:B------:R-:W-:Y:S05]  /*0e70*/  @!P0 BRA `(.L_x_7) ;  /* 0x00000000001c8947 */ /* 0x000fea0003800000 */
[----:B------:R-:W0:Y:S02]  /*0e80*/  LDC.64 R2, c[0x0][0x598] ;  /* 0x00016600ff027b82 */ /* 0x000e240000000a00 */
[----:B0-----:R-:W2:Y:S02]  /*0e90*/  LDG.E.64 R2, desc[UR46][R2.64] ;  /* 0x0000002e02027981 */ /* 0x001ea4000c1e1b00 */
[----:B--2---:R-:W-:-:S04]  /*0ea0*/  ISETP.NE.U32.AND P0, PT, R2, RZ, PT ;  /* 0x000000ff0200720c */ /* 0x004fc80003f05070 */
[----:B------:R-:W-:-:S13]  /*0eb0*/  ISETP.NE.AND.EX P0, PT, R3, RZ, PT, P0 ;  /* 0x000000ff0300720c */ /* 0x000fda0003f05300 */
[----:B------:R-:W-:Y:S05]  /*0ec0*/  @!P0 BRA `(.L_x_7) ;  /* 0x0000000000088947 */ /* 0x000fea0003800000 */
[----:B------:R0:W5:Y:S01]  /*0ed0*/  LD.E R2, desc[UR46][R2.64] ;  /* 0x0000002e02027980 */ /* 0x000162000c101900 */
[----:B------:R-:W-:Y:S05]  /*0ee0*/  BRA `(.L_x_8) ;  /* 0x0000000000247947 */ /* 0x000fea0003800000 */
.L_x_7:
[----:B------:R-:W-:Y:S02]  /*0ef0*/  ULDC.64 UR4, c[0x0][0x588] ;  /* 0x0001620000047ab9 */ /* 0x000fe40000000a00 */
[----:B------:R-:W-:-:S04]  /*0f00*/  ISETP.NE.U32.AND P0, PT, RZ, UR4, PT ;  /* 0x00000004ff007c0c */ /* 0x000fc8000bf05070 */
[----:B------:R-:W-:-:S13]  /*0f10*/  ISETP.NE.AND.EX P0, PT, RZ, UR5, PT, P0 ;  /* 0x00000005ff007c0c */ /* 0x000fda000bf05300 */
[----:B------:R-:W-:Y:S05]  /*0f20*/  @!P0 BRA `(.L_x_9) ;  /* 0x00000000000c8947 */ /* 0x000fea0003800000 */
[----:B------:R-:W0:Y:S02]  /*0f30*/  LDC.64 R2, c[0x0][0x588] ;  /* 0x00016200ff027b82 */ /* 0x000e240000000a00 */
[----:B0-----:R1:W5:Y:S01]  /*0f40*/  LDG.E R2, desc[UR46][R2.64] ;  /* 0x0000002e02027981 */ /* 0x001362000c1e1900 */
[----:B------:R-:W-:Y:S05]  /*0f50*/  BRA `(.L_x_8) ;  /* 0x0000000000087947 */ /* 0x000fea0003800000 */
.L_x_9:
[----:B------:R-:W-:Y:S02]  /*0f60*/  ULDC UR4, c[0x0][0x580] ;  /* 0x0001600000047ab9 */ /* 0x000fe40000000800 */
[----:B------:R-:W-:-:S07]  /*0f70*/  IMAD.U32 R2, RZ, RZ, UR4 ;  /* 0x00000004ff027e24 */ /* 0x000fce000f8e00ff */
.L_x_8:
[----:B------:R-:W-:Y:S02]  /*0f80*/  ULDC.64 UR4, c[0x0][0x5a0] ;  /* 0x0001680000047ab9 */ /* 0x000fe40000000a00 */
[----:B------:R-:W-:-:S04]  /*0f90*/  ISETP.NE.U32.AND P0, PT, RZ, UR4, PT ;  /* 0x00000004ff007c0c */ /* 0x000fc8000bf05070 */
[----:B------:R-:W-:-:S13]  /*0fa0*/  ISETP.NE.AND.EX P0, PT, RZ, UR5, PT, P0 ;  /* 0x00000005ff007c0c */ /* 0x000fda000bf05300 */
[----:B------:R-:W-:Y:S05]  /*0fb0*/  @!P0 BRA `(.L_x_10) ;  /* 0x00000000001c8947 */ /* 0x000fea0003800000 */
[----:B------:R-:W2:Y:S02]  /*0fc0*/  LDC.64 R4, c[0x0][0x5a0] ;  /* 0x00016800ff047b82 */ /* 0x000ea40000000a00 */
[----:B--2---:R-:W2:Y:S02]  /*0fd0*/  LDG.E.64 R4, desc[UR46][R4.64] ;  /* 0x0000002e04047981 */ /* 0x004ea4000c1e1b00 */
[----:B--2---:R-:W-:-:S04]  /*0fe0*/  ISETP.NE.U32.AND P0, PT, R4, RZ, PT ;  /* 0x000000ff0400720c */ /* 0x004fc80003f05070 */
[----:B------:R-:W-:-:S13]  /*0ff0*/  ISETP.NE.AND.EX P0, PT, R5, RZ, PT, P0 ;  /* 0x000000ff0500720c */ /* 0x000fda0003f05300 */
[----:B------:R-:W-:Y:S05]  /*1000*/  @!P0 BRA `(.L_x_10) ;  /* 0x0000000000088947 */ /* 0x000fea0003800000 */
[----:B------:R2:W5:Y:S01]  /*1010*/  LD.E R16, desc[UR46][R4.64] ;  /* 0x0000002e04107980 */ /* 0x000562000c101900 */
[----:B------:R-:W-:Y:S05]  /*1020*/  BRA `(.L_x_11) ;  /* 0x0000000000247947 */ /* 0x000fea0003800000 */
.L_x_10:
[----:B------:R-:W-:Y:S02]  /*1030*/  ULDC.64 UR4, c[0x0][0x590] ;  /* 0x0001640000047ab9 */ /* 0x000fe40000000a00 */
[----:B------:R-:W-:-:S04]  /*1040*/  ISETP.NE.U32.AND P0, PT, RZ, UR4, PT ;  /* 0x00000004ff007c0c */ /* 0x000fc8000bf05070 */
[----:B------:R-:W-:-:S13]  /*1050*/  ISETP.NE.AND.EX P0, PT, RZ, UR5, PT, P0 ;  /* 0x00000005ff007c0c */ /* 0x000fda000bf05300 */
[----:B------:R-:W-:Y:S05]  /*1060*/  @!P0 BRA `(.L_x_12) ;  /* 0x00000000000c8947 */ /* 0x000fea0003800000 */
[----:B------:R-:W2:Y:S02]  /*1070*/  LDC.64 R16, c[0x0][0x590] ;  /* 0x00016400ff107b82 */ /* 0x000ea40000000a00 */
[----:B--2---:R3:W5:Y:S01]  /*1080*/  LDG.E R16, desc[UR46][R16.64] ;  /* 0x0000002e10107981 */ /* 0x004762000c1e1900 */
[----:B------:R-:W-:Y:S05]  /*1090*/  BRA `(.L_x_11) ;  /* 0x0000000000087947 */ /* 0x000fea0003800000 */
.L_x_12:
[----:B------:R-:W-:Y:S02]  /*10a0*/  ULDC UR4, c[0x0][0x584] ;  /* 0x0001610000047ab9 */ /* 0x000fe40000000800 */
[----:B------:R-:W-:-:S07]  /*10b0*/  IMAD.U32 R16, RZ, RZ, UR4 ;  /* 0x00000004ff107e24 */ /* 0x000fce000f8e00ff */
.L_x_11:
[----:B------:R-:W-:-:S13]  /*10c0*/  LOP3.LUT P0, RZ, R0, 0xff, RZ, 0xc0, !PT ;  /* 0x000000ff00ff7812 */ /* 0x000fda000780c0ff */
[----:B------:R-:W-:Y:S05]  /*10d0*/  @!P0 EXIT ;  /* 0x000000000000894d */ /* 0x000fea0003800000 */
[----:B------:R-:W-:Y:S01]  /*10e0*/  ULDC UR4, c[0x0][0x28c] ;  /* 0x0000a30000047ab9 */ /* 0x000fe20000000800 */
[----:B------:R-:W-:Y:S01]  /*10f0*/  UMOV UR36, URZ ;  /* 0x0000003f00247c82 */ /* 0x000fe20008000000 */
[----:B------:R-:W-:Y:S01]  /*1100*/  UIADD3 UR4, UR4, 0x1f, URZ ;  /* 0x0000001f04047890 */ /* 0x000fe2000fffe03f */
[----:B------:R-:W-:-:S03]  /*1110*/  UMOV UR37, URZ ;  /* 0x0000003f00257c82 */ /* 0x000fc60008000000 */
[----:B------:R-:W-:-:S04]  /*1120*/  USHF.R.S32.HI UR5, URZ, 0x1f, UR4 ;  /* 0x0000001f3f057899 */ /* 0x000fc80008011404 */
[----:B------:R-:W-:-:S04]  /*1130*/  ULEA.HI UR5, UR5, UR4, URZ, 0x5 ;  /* 0x0000000405057291 */ /* 0x000fc8000f8f283f */
[----:B------:R-:W-:-:S12]  /*1140*/  USHF.R.S32.HI UR41, URZ, 0x5, UR5 ;  /* 0x000000053f297899 */ /* 0x000fd80008011405 */
.L_x_506:
[----:B----4-:R-:W4:Y:S01]  /*1150*/  S2R R0, SR_TID.X ;  /* 0x0000000000007919 */ /* 0x010f220000002100 */
[----:B------:R-:W0:Y:S01]  /*1160*/  S2UR UR6, SR_CgaCtaId ;  /* 0x00000000000679c3 */ /* 0x000e220000008800 */
[----:B------:R-:W-:Y:S02]  /*1170*/  UMOV UR42, 0x400 ;  /* 0x00000400002a7882 */ /* 0x000fe40000000000 */
[----:B0-----:R-:W-:Y:S01]  /*1180*/  ULEA UR42, UR6, UR42, 0x18 ;  /* 0x0000002a062a7291 */ /* 0x001fe2000f8ec03f */
[----:B----4-:R-:W-:-:S04]  /*1190*/  LOP3.LUT R0, R0, 0x80, RZ, 0xc0, !PT ;  /* 0x0000008000007812 */ /* 0x010fc800078ec0ff */
[----:B------:R-:W-:-:S06]  /*11a0*/  SHF.R.U32.HI R0, RZ, 0x7, R0 ;  /* 0x00000007ff007819 */ /* 0x000fcc0000011600 */
[----:B------:R-:W0:Y:S02]  /*11b0*/  SHFL.IDX PT, R0, R0, RZ, 0x1f ;  /* 0x00001fff00007589 */ /* 0x000e2400000e0000 */
[----:B0-----:R-:W-:-:S13]  /*11c0*/  R2UR UR4, R0 ;  /* 0x00000000000472ca */ /* 0x001fda00000e0000 */
[----:B------:R-:W-:-:S04]  /*11d0*/  ULEA.HI UR5, UR4, UR4, URZ, 0x1 ;  /* 0x0000000404057291 */ /* 0x000fc8000f8f083f */
[----:B------:R-:W-:-:S04]  /*11e0*/  ULOP3.LUT UR5, UR5, 0xffffe, URZ, 0xc0, !UPT ;  /* 0x000ffffe05057892 */ /* 0x000fc8000f8ec03f */
[----:B------:R-:W-:-:S03]  /*11f0*/  UIADD3 UR5, UR4, -UR5, URZ ;  /* 0x8000000504057290 */ /* 0x000fc6000fffe03f */
[----:B------:R-:W-:Y:S01]  /*1200*/  ULDC UR4, c[0x0][0x28c] ;  /* 0x0000a30000047ab9 */ /* 0x000fe20000000800 */
[----:B------:R-:W-:Y:S01]  /*1210*/  ULEA UR5, UR5, UR42, 0xc ;  /* 0x0000002a05057291 */ /* 0x000fe2000f8e603f */
[----:B------:R-:W-:-:S03]  /*1220*/  ISETP.LT.AND P0, PT, RZ, UR4, PT ;  /* 0x00000004ff007c0c */ /* 0x000fc6000bf01270 */
[----:B------:R-:W-:-:S04]  /*1230*/  UIADD3 UR5, UR5, 0x180, URZ ;  /* 0x0000018005057890 */ /* 0x000fc8000fffe03f */
[----:B------:R-:W-:-:S04]  /*1240*/  USHF.R.U32.HI UR5, URZ, 0x4, UR5 ;  /* 0x000000043f057899 */ /* 0x000fc80008011605 */
[----:B------:R-:W-:Y:S02]  /*1250*/  ULOP3.LUT UR45, UR5, 0x3fff, URZ, 0xc0, !UPT ;  /* 0x00003fff052d7892 */ /* 0x000fe4000f8ec03f */
[----:B---3--:R-:W-:Y:S10]  /*1260*/  @P0 BRA `(.L_x_13) ;  /* 0x0000000000400947 */ /* 0x008ff40003800000 */
[----:B------:R-:W-:Y:S01]  /*1270*/  MOV R0, 0x0 ;  /* 0x0000000000007802 */ /* 0x000fe20000000f00 */
[----:B------:R-:W-:Y:S01]  /*1280*/  ULDC.64 UR4, c[0x4][0x68] ;  /* 0x01001a0000047ab9 */ /* 0x000fe20000000a00 */
[----:B------:R-:W-:Y:S01]  /*1290*/  ULDC.64 UR6, c[0x4][0x8] ;  /* 0x0100020000067ab9 */ /* 0x000fe20000000a00 */
[----:B--2---:R-:W-:Y:S01]  /*12a0*/  IMAD.U32 R4, RZ, RZ, UR4 ;  /* 0x00000004ff047e24 */ /* 0x004fe2000f8e00ff */
[----:B------:R0:W2:Y:S01]  /*12b0*/  LDC.64 R14, c[0x4][R0] ;  /* 0x01000000000e7b82 */ /* 0x0000a20000000a00 */
[----:B------:R-:W-:Y:S01]  /*12c0*/  MOV R5, UR5 ;  /* 0x0000000500057c02 */ /* 0x000fe20008000f00 */
[----:B------:R-:W-:Y:S01]  /*12d0*/  ULDC.64 UR4, c[0x4][0x70] ;  /* 0x01001c0000047ab9 */ /* 0x000fe20000000a00 */
[----:B------:R-:W-:Y:S02]  /*12e0*/  IMAD.U32 R10, RZ, RZ, UR6 ;  /* 0x00000006ff0a7e24 */ /* 0x000fe4000f8e00ff */
[----:B------:R-:W-:Y:S02]  /*12f0*/  IMAD.U32 R6, RZ, RZ, UR4 ;  /* 0x00000004ff067e24 */ /* 0x000fe4000f8e00ff */
[----:B------:R-:W-:-:S02]  /*1300*/  IMAD.U32 R7, RZ, RZ, UR5 ;  /* 0x00000005ff077e24 */ /* 0x000fc4000f8e00ff */
[----:B------:R-:W-:Y:S02]  /*1310*/  IMAD.U32 R11, RZ, RZ, UR7 ;  /* 0x00000007ff0b7e24 */ /* 0x000fe4000f8e00ff */
[----:B------:R-:W-:Y:S02]  /*1320*/  IMAD.MOV.U32 R8, RZ, RZ, 0x1e1 ;  /* 0x000001e1ff087424 */ /* 0x000fe400078e00ff */
[----:B------:R-:W-:Y:S02]  /*1330*/  IMAD.MOV.U32 R12, RZ, RZ, 0x1 ;  /* 0x00000001ff0c7424 */ /* 0x000fe400078e00ff */
[----:B0-----:R-:W-:-:S07]  /*1340*/  IMAD.MOV.U32 R13, RZ, RZ, RZ ;  /* 0x000000ffff0d7224 */ /* 0x001fce00078e00ff */
[----:B------:R-:W-:-:S07]  /*1350*/  LEPC R20, `(.L_x_13) ;  /* 0x000000001014794e */ /* 0x000fce0000000000 */
[----:B-123-5:R-:W-:Y:S05]  /*1360*/  CALL.ABS.NOINC R14 ;  /* 0x000000000e007343 */ /* 0x02efea0003c00000 */
.L_x_13:
[----:B------:R-:W-:-:S06]  /*1370*/  ULOP3.LUT UR4, UR38, 0x1, URZ, 0xfc, !UPT ;  /* 0x0000000126047892 */ /* 0x000fcc000f8efc3f */
[----:B------:R-:W-:-:S04]  /*1380*/  MOV R0, UR4 ;  /* 0x0000000400007c02 */ /* 0x000fc80008000f00 */
[----:B------:R-:W-:-:S13]  /*1390*/  ISETP.NE.AND P0, PT, R0, 0x3, PT ;  /* 0x000000030000780c */ /* 0x000fda0003f05270 */
[----:B------:R-:W-:Y:S05]  /*13a0*/  @!P0 BRA `(.L_x_14) ;  /* 0x0000000000048947 */ /* 0x000fea0003800000 */
[----:B------:R-:W-:Y:S01]  /*13b0*/  BPT.TRAP 0x1 ;  /* 0x000000040000795c */ /* 0x000fe20000300000 */
.L_x_14:
[----:B-1----:R-:W-:Y:S02]  /*13c0*/  IMAD.U32 R3, RZ, RZ, UR37 ;  /* 0x00000025ff037e24 */ /* 0x002fe4000f8e00ff */
[----:B------:R-:W-:-:S03]  /*13d0*/  IMAD.U32 R0, RZ, RZ, UR36 ;  /* 0x00000024ff007e24 */ /* 0x000fc6000f8e00ff */
[----:B------:R-:W-:Y:S02]  /*13e0*/  LEA R3, R3, UR42, 0x3 ;  /* 0x0000002a03037c11 */ /* 0x000fe4000f8e18ff */
[----:B------:R-:W-:-:S04]  /*13f0*/  SHF.L.U32 R0, R0, 0x1f, RZ ;  /* 0x0000001f00007819 */ /* 0x000fc800000006ff */
[----:B------:R0:W1:Y:S01]  /*1400*/  SYNCS.PHASECHK.TRANS64.TRYWAIT P1, [R3+URZ], R0 ;  /* 0x00000000030075a7 */ /* 0x000062000802017f */
[----:B------:R-:W-:Y:S05]  /*1410*/  @!P0 BRA `(.L_x_15) ;  /* 0x0000000000048947 */ /* 0x000fea0003800000 */
[----:B------:R-:W-:Y:S01]  /*1420*/  BPT.TRAP 0x1 ;  /* 0x000000040000795c */ /* 0x000fe20000300000 */
.L_x_15:
[----:B-1----:R-:W-:Y:S05]  /*1430*/  @P1 BRA `(.L_x_16) ;  /* 0x0000000000081947 */ /* 0x002fea0003800000 */
[----:B------:R-:W1:Y:S02]  /*1440*/  SYNCS.PHASECHK.TRANS64.TRYWAIT P1, [R3+URZ], R0 ;  /* 0x00000000030075a7 */ /* 0x000e64000802017f */
[----:B-1----:R-:W-:Y:S05]  /*1450*/  @!P1 BRA `(.L_x_17) ;  /* 0x0000014000d49947 */ /* 0x002fea0003800000 */
.L_x_16:
[----:B------:R-:W-:-:S04]  /*1460*/  UISETP.LT.AND UP0, UPT, UR41, 0x1, UPT ;  /* 0x000000012900788c */ /* 0x000fc8000bf01270 */
[----:B------:R-:W-:-:S06]  /*1470*/  USEL UR4, UR41, 0x1, UP0 ;  /* 0x0000000129047887 */ /* 0x000fcc0008000000 */
[----:B--2---:R-:W-:Y:S01]  /*1480*/  IMAD.U32 R5, RZ, RZ, UR4 ;  /* 0x00000004ff057e24 */ /* 0x004fe2000f8e00ff */
[----:B------:R-:W-:Y:S05]  /*1490*/  WARPSYNC.ALL ;  /* 0x0000000000007948 */ /* 0x000fea0003800000 */
[----:B------:R-:W-:-:S04]  /*14a0*/  IADD3 R5, -R5, UR41, RZ ;  /* 0x0000002905057c10 */ /* 0x000fc8000fffe1ff */
[----:B------:R-:W-:Y:S01]  /*14b0*/  ISETP.GE.AND P1, PT, R5, 0x1, PT ;  /* 0x000000010500780c */ /* 0x000fe20003f26270 */
[----:B------:R-:W-:Y:S01]  /*14c0*/  UIADD3 UR4, UR42, 0x24180, URZ ;  /* 0x000241802a047890 */ /* 0x000fe2000fffe03f */
[----:B------:R-:W-:Y:S01]  /*14d0*/  WARPGROUP.ARRIVE ;  /* 0x00000000000079c5 */ /* 0x000fe20000000000 */
[----:B------:R-:W-:Y:S02]  /*14e0*/  ULOP3.LUT UR32, UR45, 0x10000, URZ, 0xfc, !UPT ;  /* 0x000100002d207892 */ /* 0x000fe4000f8efc3f */
[----:B------:R-:W-:Y:S02]  /*14f0*/  USHF.R.U32.HI UR4, URZ, 0x4, UR4 ;  /* 0x000000043f047899 */ /* 0x000fe40008011604 */
[----:B------:R-:W-:Y:S02]  /*1500*/  UIMAD UR34, UR37, 0x600, UR32 ;  /* 0x00000600252278a4 */ /* 0x000fe4000f8e0220 */
[----:B------:R-:W-:Y:S01]  /*1510*/  ULOP3.LUT UR4, UR4, 0x3fff, URZ, 0xc0, !UPT ;  /* 0x00003fff04047892 */ /* 0x000fe2000f8ec03f */
[----:B------:R-:W-:Y:S01]  /*1520*/  UMOV UR13, 0x80000020 ;  /* 0x80000020000d7882 */ /* 0x000fe20000000000 */
[----:B------:R-:W-:-:S02]  /*1530*/  UMOV UR15, 0x80000020 ;  /* 0x80000020000f7882 */ /* 0x000fc40000000000 */
[----:B------:R-:W-:Y:S01]  /*1540*/  ULOP3.LUT UR33, UR4, 0x10000, URZ, 0xfc, !UPT ;  /* 0x0001000004217892 */ /* 0x000fe2000f8efc3f */
[----:B------:R-:W-:Y:S01]  /*1550*/  UMOV UR12, UR34 ;  /* 0x00000022000c7c82 */ /* 0x000fe20008000000 */
[----:B------:R-:W-:Y:S02]  /*1560*/  UMOV UR17, UR13 ;  /* 0x0000000d00117c82 */ /* 0x000fe40008000000 */
[----:B------:R-:W-:Y:S01]  /*1570*/  UIMAD UR35, UR37, 0x280, UR33 ;  /* 0x00000280252378a4 */ /* 0x000fe2000f8e0221 */
[----:B------:R-:W-:Y:S01]  /*1580*/  UMOV UR16, UR12 ;  /* 0x0000000c00107c82 */ /* 0x000fe20008000000 */
[----:B------:R-:W-:Y:S02]  /*1590*/  UMOV UR19, 0x80000020 ;  /* 0x8000002000137882 */ /* 0x000fe40000000000 */
[----:B------:R-:W-:Y:S02]  /*15a0*/  UIADD3 UR18, UR35, 0x80, URZ ;  /* 0x0000008023127890 */ /* 0x000fe4000fffe03f */
[----:B------:R-:W-:-:S02]  /*15b0*/  UIADD3 UR26, UR35, 0x100, URZ ;  /* 0x00000100231a7890 */ /* 0x000fc4000fffe03f */
[----:B------:R-:W-:Y:S01]  /*15c0*/  UMOV UR14, UR35 ;  /* 0x00000023000e7c82 */ /* 0x000fe20008000000 */
[----:B------:R-:W-:Y:S01]  /*15d0*/  UMOV UR24, UR12 ;  /* 0x0000000c00187c82 */ /* 0x000fe20008000000 */
[----:B------:R-:W-:Y:S01]  /*15e0*/  HGMMA.64x32x16.F32.BF16 R20, gdesc[UR12], RZ, !UPT, gsb0 ;  /* 0x006000000c1479f0 */ /* 0x000fe2000c0018ff */
[----:B------:R-:W-:Y:S01]  /*15f0*/  UMOV UR25, UR13 ;  /* 0x0000000d00197c82 */ /* 0x000fe20008000000 */
[----:B------:R-:W-:Y:S01]  /*1600*/  UMOV UR27, 0x80000020 ;  /* 0x80000020001b7882 */ /* 0x000fe20000000000 */
[----:B------:R-:W-:Y:S01]  /*1610*/  UIADD3 UR6, UR35, 0x180, URZ ;  /* 0x0000018023067890 */ /* 0x000fe2000fffe03f */
[----:B------:R-:W-:Y:S01]  /*1620*/  UMOV UR4, UR12 ;  /* 0x0000000c00047c82 */ /* 0x000fe20008000000 */
[----:B------:R-:W-:Y:S01]  /*1630*/  UMOV UR5, UR13 ;  /* 0x0000000d00057c82 */ /* 0x000fe20008000000 */
[----:B------:R-:W-:Y:S01]  /*1640*/  UMOV UR7, 0x80000020 ;  /* 0x8000002000077882 */ /* 0x000fe20000000000 */
[----:B------:R-:W-:Y:S01]  /*1650*/  UIADD3 UR10, UR35, 0x200, URZ ;  /* 0x00000200230a7890 */ /* 0x000fe2000fffe03f */
[----:B------:R-:W-:Y:S01]  /*1660*/  UMOV UR8, UR12 ;  /* 0x0000000c00087c82 */ /* 0x000fe20008000000 */
[----:B------:R-:W-:Y:S01]  /*1670*/  UMOV UR9, UR13 ;  /* 0x0000000d00097c82 */ /* 0x000fe20008000000 */
[----:B------:R-:W-:Y:S01]  /*1680*/  UMOV UR11, 0x80000020 ;  /* 0x80000020000b7882 */ /* 0x000fe20000000000 */
[----:B------:R-:W-:-:S02]  /*1690*/  UIADD3 UR20, UR34, 0x200, URZ ;  /* 0x0000020022147890 */ /* 0x000fc4000fffe03f */
[----:B------:R-:W-:Y:S01]  /*16a0*/  UIADD3 UR21, UR34, 0x400, URZ ;  /* 0x0000040022157890 */ /* 0x000fe2000fffe03f */
[----:B------:R-:W-:Y:S01]  /*16b0*/  UMOV UR22, UR14 ;  /* 0x0000000e00167c82 */ /* 0x000fe20008000000 */
[----:B------:R-:W-:Y:S01]  /*16c0*/  UMOV UR23, UR15 ;  /* 0x0000000f00177c82 */ /* 0x000fe20008000000 */
[----:B------:R-:W-:Y:S01]  /*16d0*/  UMOV UR13, 0x80000020 ;  /* 0x80000020000d7882 */ /* 0x000fe20000000000 */
[----:B------:R-:W-:-:S03]  /*16e0*/  UIADD3 UR28, UR34, 0x2, URZ ;  /* 0x00000002221c7890 */ /* 0x000fc6000fffe03f */
[----:B------:R-:W-:Y:S01]  /*16f0*/  UMOV UR12, UR21 ;  /* 0x00000015000c7c82 */ /* 0x000fe20008000000 */
[----:B------:R-:W-:Y:S01]  /*1700*/  UIADD3 UR30, UR35, 0x2, URZ ;  /* 0x00000002231e7890 */ /* 0x000fe2000fffe03f */
[----:B------:R-:W-:Y:S01]  /*1710*/  UMOV UR29, 0x80000020 ;  /* 0x80000020001d7882 */ /* 0x000fe20000000000 */
[----:B------:R-:W-:Y:S01]  /*1720*/  UMOV UR31, 0x80000020 ;  /* 0x80000020001f7882 */ /* 0x000fe20000000000 */
[----:B------:R-:W-:Y:S02]  /*1730*/  WARPGROUP.DEPBAR.LE gsb0, 0x0 ;  /* 0x00008000000079c5 */ /* 0x000fe40000010000 */
[----:B------:R-:W-:Y:S01]  /*1740*/  WARPGROUP.ARRIVE ;  /* 0x00000000000079c5 */ /* 0x000fe20000000000 */
[----:B------:R-:W-:Y:S01]  /*1750*/  IMAD.MOV.U32 R19, RZ, RZ, R20 ;  /* 0x000000ffff137224 */ /* 0x000fe200078e0014 */
[----:B------:R-:W-:Y:S01]  /*1760*/  MOV R14, R24 ;  /* 0x00000018000e7202 */ /* 0x000fe20000000f00 */
[----:B------:R-:W-:Y:S01]  /*1770*/  IMAD.MOV.U32 R18, RZ, RZ, R21 ;  /* 0x000000ffff127224 */ /* 0x000fe200078e0015 */
[----:B------:R-:W-:Y:S01]  /*1780*/  MOV R6, R32 ;  /* 0x0000002000067202 */ /* 0x000fe20000000f00 */
[----:B---3--:R-:W-:Y:S01]  /*1790*/  IMAD.MOV.U32 R17, RZ, RZ, R22 ;  /* 0x000000ffff117224 */ /* 0x008fe200078e0016 */
[----:B------:R-:W-:Y:S01]  /*17a0*/  HGMMA.64x32x16.F32.BF16 R200, gdesc[UR16], RZ, !UPT, gsb0 ;  /* 0x0060000010c879f0 */ /* 0x000fe2000c0018ff */
[----:B------:R-:W-:-:S02]  /*17b0*/  IMAD.MOV.U32 R15, RZ, RZ, R23 ;  /* 0x000000ffff0f7224 */ /* 0x000fc400078e0017 */
[----:B------:R-:W-:Y:S02]  /*17c0*/  IMAD.MOV.U32 R13, RZ, RZ, R25 ;  /* 0x000000ffff0d7224 */ /* 0x000fe400078e0019 */
[----:B------:R-:W-:Y:S02]  /*17d0*/  IMAD.MOV.U32 R12, RZ, RZ, R26 ;  /* 0x000000ffff0c7224 */ /* 0x000fe400078e001a */
[----:B------:R-:W-:Y:S02]  /*17e0*/  IMAD.MOV.U32 R11, RZ, RZ, R27 ;  /* 0x000000ffff0b7224 */ /* 0x000fe400078e001b */
[----:B------:R-:W-:Y:S02]  /*17f0*/  IMAD.MOV.U32 R10, RZ, RZ, R28 ;  /* 0x000000ffff0a7224 */ /* 0x000fe400078e001c */
[----:B------:R-:W-:Y:S02]  /*1800*/  IMAD.MOV.U32 R9, RZ, RZ, R29 ;  /* 0x000000ffff097224 */ /* 0x000fe400078e001d */
[----:B------:R-:W-:-:S02]  /*1810*/  IMAD.MOV.U32 R8, RZ, RZ, R30 ;  /* 0x000000ffff087224 */ /* 0x000fc400078e001e */
[----:B------:R-:W-:Y:S02]  /*1820*/  IMAD.MOV.U32 R7, RZ, RZ, R31 ;  /* 0x000000ffff077224 */ /* 0x000fe400078e001f */
[----:B------:R-:W-:Y:S02]  /*1830*/  IMAD.MOV.U32 R4, RZ, RZ, R33 ;  /* 0x000000ffff047224 */ /* 0x000fe400078e0021 */
[----:B01----:R-:W-:Y:S02]  /*1840*/  IMAD.MOV.U32 R3, RZ, RZ, R34 ;  /* 0x000000ffff037224 */ /* 0x003fe400078e0022 */
[----:B------:R-:W-:Y:S01]  /*1850*/  IMAD.MOV.U32 R0, RZ, RZ, R35 ;  /* 0x000000ffff007224 */ /* 0x000fe200078e0023 */
[----:B------:R-:W-:Y:S02]  /*1860*/  WARPGROUP.DEPBAR.LE gsb0, 0x0 ;  /* 0x00008000000079c5 */ /* 0x000fe40000010000 */
[----:B------:R-:W-:Y:S01]  /*1870*/  WARPGROUP.ARRIVE ;  /* 0x00000000000079c5 */ /* 0x000fe20000000000 */
[----:B------:R0:W-:Y:S04]  /*1880*/  STL.64 [R1+0x110], R214 ;  /* 0x000110d601007387 */ /* 0x0001e80000100a00 */
[----:B------:R1:W-:Y:S01]  /*1890*/  STL.64 [R1+0x108], R212 ;  /* 0x000108d401007387 */ /* 0x0003e20000100a00 */
[----:B------:R-:W-:Y:S03]  /*18a0*/  HGMMA.64x32x16.F32.BF16 R152, gdesc[UR24], RZ, !UPT, gsb0 ;  /* 0x00600000189879f0 */ /* 0x000fe6000c0018ff */
[----:B------:R2:W-:Y:S04]  /*18b0*/  STL.64 [R1+0x100], R210 ;  /* 0x000100d201007387 */ /* 0x0005e80000100a00 */
[----:B------:R3:W-:Y:S01]  /*18c0*/  STL.64 [R1+0xf8], R208 ;  /* 0x0000f8d001007387 */ /* 0x0007e20000100a00 */
[----:B0-----:R-:W-:-:S02]  /*18d0*/  IMAD.MOV.U32 R214, RZ, RZ, R3 ;  /* 0x000000ffffd67224 */ /* 0x001fc400078e0003 */
[----:B------:R-:W-:Y:S01]  /*18e0*/  IMAD.MOV.U32 R215, RZ, RZ, R0 ;  /* 0x000000ffffd77224 */ /* 0x000fe200078e0000 */
[----:B------:R0:W-:Y:S01]  /*18f0*/  STL.64 [R1+0xf0], R206 ;  /* 0x0000f0ce01007387 */ /* 0x0001e20000100a00 */
[----:B-1----:R-:W-:Y:S01]  /*1900*/  MOV R212, R6 ;  /* 0x0000000600d47202 */ /* 0x002fe20000000f00 */
[----:B------:R-:W-:Y:S02]  /*1910*/  IMAD.MOV.U32 R213, RZ, RZ, R4 ;  /* 0x000000ffffd57224 */ /* 0x000fe400078e0004 */
[----:B------:R1:W-:Y:S01]  /*1920*/  STL.64 [R1+0xe8], R204 ;  /* 0x0000e8cc01007387 */ /* 0x0003e20000100a00 */
[----:B--2---:R-:W-:Y:S02]  /*1930*/  IMAD.MOV.U32 R210, RZ, RZ, R8 ;  /* 0x000000ffffd27224 */ /* 0x004fe400078e0008 */
[----:B------:R-:W-:Y:S01]  /*1940*/  IMAD.MOV.U32 R211, RZ, RZ, R7 ;  /* 0x000000ffffd37224 */ /* 0x000fe200078e0007 */
[----:B------:R2:W-:Y:S01]  /*1950*/  STL.64 [R1+0xe0], R202 ;  /* 0x0000e0ca01007387 */ /* 0x0005e20000100a00 */
[----:B---3--:R-:W-:-:S02]  /*1960*/  IMAD.MOV.U32 R208, RZ, RZ, R10 ;  /* 0x000000ffffd07224 */ /* 0x008fc400078e000a */
[----:B------:R-:W-:Y:S01]  /*1970*/  IMAD.MOV.U32 R209, RZ, RZ, R9 ;  /* 0x000000ffffd17224 */ /* 0x000fe200078e0009 */
[----:B------:R3:W-:Y:S01]  /*1980*/  STL.64 [R1+0xd8], R200 ;  /* 0x0000d8c801007387 */ /* 0x0007e20000100a00 */
[----:B0-----:R-:W-:Y:S02]  /*1990*/  IMAD.MOV.U32 R206, RZ, RZ, R12 ;  /* 0x000000ffffce7224 */ /* 0x001fe400078e000c */
[----:B------:R-:W-:Y:S01]  /*19a0*/  IMAD.MOV.U32 R207, RZ, RZ, R11 ;  /* 0x000000ffffcf7224 */ /* 0x000fe200078e000b */
[----:B-1----:R-:W-:Y:S01]  /*19b0*/  MOV R204, R14 ;  /* 0x0000000e00cc7202 */ /* 0x002fe20000000f00 */
[----:B------:R-:W-:Y:S02]  /*19c0*/  IMAD.MOV.U32 R205, RZ, RZ, R13 ;  /* 0x000000ffffcd7224 */ /* 0x000fe400078e000d */
[----:B--2---:R-:W-:Y:S02]  /*19d0*/  IMAD.MOV.U32 R202, RZ, RZ, R17 ;  /* 0x000000ffffca7224 */ /* 0x004fe400078e0011 */
[----:B------:R-:W-:-:S02]  /*19e0*/  IMAD.MOV.U32 R203, RZ, RZ, R15 ;  /* 0x000000ffffcb7224 */ /* 0x000fc400078e000f */
[----:B---3--:R-:W-:Y:S02]  /*19f0*/  IMAD.MOV.U32 R200, RZ, RZ, R19 ;  /* 0x000000ffffc87224 */ /* 0x008fe400078e0013 */
[----:B------:R-:W-:Y:S01]  /*1a00*/  IMAD.MOV.U32 R201, RZ, RZ, R18 ;  /* 0x000000ffffc97224 */ /* 0x000fe200078e0012 */
[----:B------:R-:W-:Y:S02]  /*1a10*/  WARPGROUP.DEPBAR.LE gsb0, 0x0 ;  /* 0x00008000000079c5 */ /* 0x000fe40000010000 */
[----:B------:R-:W-:-:S06]  /*1a20*/  WARPGROUP.ARRIVE ;  /* 0x00000000000079c5 */ /* 0x000fcc0000000000 */
[----:B------:R-:W-:Y:S03]  /*1a30*/  HGMMA.64x32x16.F32.BF16 R104, gdesc[UR4], RZ, !UPT, gsb0 ;  /* 0x00600000046879f0 */ /* 0x000fe6000c0018ff */
[----:B------:R-:W-:Y:S02]  /*1a40*/  WARPGROUP.DEPBAR.LE gsb0, 0x0 ;  /* 0x00008000000079c5 */ /* 0x000fe40000010000 */
[----:B------:R-:W-:-:S06]  /*1a50*/  WARPGROUP.ARRIVE ;  /* 0x00000000000079c5 */ /* 0x000fcc0000000000 */
[----:B------:R-:W-:Y:S01]  /*1a60*/  HGMMA.64x32x16.F32.BF16 R56, gdesc[UR8], RZ, !UPT, gsb0 ;  /* 0x00600000083879f0 */ /* 0x000fe2000c0018ff */
[----:B------:R-:W-:Y:S01]  /*1a70*/  UMOV UR8, UR20 ;  /* 0x0000001400087c82 */ /* 0x000fe20008000000 */
[----:B------:R-:W-:Y:S01]  /*1a80*/  UMOV UR9, 0x80000020 ;  /* 0x8000002000097882 */ /* 0x000fe20000000000 */
[----:B------:R-:W-:Y:S01]  /*1a90*/  UMOV UR4, UR8 ;  /* 0x0000000800047c82 */ /* 0x000fe20008000000 */
[----:B------:R-:W-:Y:S01]  /*1aa0*/  UMOV UR5, UR9 ;  /* 0x0000000900057c82 */ /* 0x000fe20008000000 */
[----:B------:R-:W-:Y:S01]  /*1ab0*/  UMOV UR24, UR8 ;  /* 0x0000000800187c82 */ /* 0x000fe20008000000 */
[----:B------:R-:W-:Y:S01]  /*1ac0*/  UMOV UR25, UR9 ;  /* 0x0000000900197c82 */ /* 0x000fe20008000000 */
[----:B------:R-:W-:Y:S01]  /*1ad0*/  UMOV UR16, UR8 ;  /* 0x0000000800107c82 */ /* 0x000fe20008000000 */
[----:B------:R-:W-:Y:S01]  /*1ae0*/  UMOV UR17, UR9 ;  /* 0x0000000900117c82 */ /* 0x000fe20008000000 */
[----:B------:R-:W-:Y:S01]  /*1af0*/  UMOV UR20, UR8 ;  /* 0x0000000800147c82 */ /* 0x000fe20008000000 */
[----:B------:R-:W-:Y:S01]  /*1b00*/  UMOV UR21, UR9 ;  /* 0x0000000900157c82 */ /* 0x000fe20008000000 */
[----:B------:R-:W-:-:S02]  /*1b10*/  WARPGROUP.DEPBAR.LE gsb0, 0x0 ;  /* 0x00008000000079c5 */ /* 0x000fc40000010000 */
[----:B------:R-:W-:-:S06]  /*1b20*/  WARPGROUP.ARRIVE ;  /* 0x00000000000079c5 */ /* 0x000fcc0000000000 */
[----:B------:R-:W-:Y:S01]  /*1b30*/  HGMMA.64x32x16.F32.BF16 R40, gdesc[UR8], RZ, !UPT, gsb0 ;  /* 0x00600000082879f0 */ /* 0x000fe2000c0018ff */
[----:B------:R-:W-:Y:S01]  /*1b40*/  UMOV UR8, UR28 ;  /* 0x0000001c00087c82 */ /* 0x000fe20008000000 */
[----:B------:R-:W-:Y:S01]  /*1b50*/  UMOV UR9, UR29 ;  /* 0x0000001d00097c82 */ /* 0x000fe20008000000 */
[----:B------:R-:W-:Y:S02]  /*1b60*/  WARPGROUP.DEPBAR.LE gsb0, 0x0 ;  /* 0x00008000000079c5 */ /* 0x000fe40000010000 */
        /* <DEDUP_REMOVED lines=17> */
[----:B------:R-:W-:Y:S01]  /*1c80*/  UIADD3 UR22, UR35, 0x102, URZ ;  /* 0x0000010223167890 */ /* 0x000fe2000fffe03f */
[----:B------:R-:W-:Y:S01]  /*1c90*/  UMOV UR20, UR28 ;  /* 0x0000001c00147c82 */ /* 0x000fe20008000000 */
[----:B------:R-:W-:Y:S01]  /*1ca0*/  UMOV UR21, UR29 ;  /* 0x0000001d00157c82 */ /* 0x000fe20008000000 */
[----:B------:R-:W-:Y:S02]  /*1cb0*/  WARPGROUP.DEPBAR.LE gsb0, 0x0 ;  /* 0x00008000000079c5 */ /* 0x000fe40000010000 */
[----:B------:R-:W-:Y:S01]  /*1cc0*/  WARPGROUP.ARRIVE ;  /* 0x00000000000079c5 */ /* 0x000fe20000000000 */
[----:B------:R-:W-:Y:S01]  /*1cd0*/  MOV R14, R24 ;  /* 0x00000018000e7202 */ /* 0x000fe20000000f00 */
[----:B------:R-:W-:Y:S01]  /*1ce0*/  IMAD.MOV.U32 R13, RZ, RZ, R25 ;  /* 0x000000ffff0d7224 */ /* 0x000fe200078e0019 */
[----:B------:R-:W-:Y:S01]  /*1cf0*/  MOV R6, R32 ;  /* 0x0000002000067202 */ /* 0x000fe20000000f00 */
[----:B------:R-:W-:-:S02]  /*1d00*/  IMAD.MOV.U32 R12, RZ, RZ, R26 ;  /* 0x000000ffff0c7224 */ /* 0x000fc400078e001a */
[----:B------:R-:W-:Y:S01]  /*1d10*/  HGMMA.64x32x16.F32.BF16 R216, gdesc[UR12], RZ, !UPT, gsb0 ;  /* 0x006000000cd879f0 */ /* 0x000fe2000c0018ff */
[----:B------:R-:W-:Y:S01]  /*1d20*/  UMOV UR14, UR18 ;  /* 0x00000012000e7c82 */ /* 0x000fe20008000000 */
[----:B------:R-:W-:Y:S01]  /*1d30*/  UMOV UR15, UR19 ;  /* 0x00000013000f7c82 */ /* 0x000fe20008000000 */
[----:B------:R-:W-:Y:S01]  /*1d40*/  IMAD.MOV.U32 R11, RZ, RZ, R27 ;  /* 0x000000ffff0b7224 */ /* 0x000fe200078e001b */
[----:B------:R-:W-:Y:S01]  /*1d50*/  UMOV UR18, UR10 ;  /* 0x0000000a00127c82 */ /* 0x000fe20008000000 */
[----:B------:R-:W-:Y:S01]  /*1d60*/  IMAD.MOV.U32 R10, RZ, RZ, R28 ;  /* 0x000000ffff0a7224 */ /* 0x000fe200078e001c */
[----:B------:R-:W-:Y:S01]  /*1d70*/  UMOV UR19, UR11 ;  /* 0x0000000b00137c82 */ /* 0x000fe20008000000 */
[----:B------:R-:W-:Y:S01]  /*1d80*/  IMAD.MOV.U32 R9, RZ, RZ, R29 ;  /* 0x000000ffff097224 */ /* 0x000fe200078e001d */
[----:B------:R-:W-:Y:S01]  /*1d90*/  UMOV UR23, 0x80000020 ;  /* 0x8000002000177882 */ /* 0x000fe20000000000 */
[----:B------:R-:W-:Y:S01]  /*1da0*/  IMAD.MOV.U32 R8, RZ, RZ, R30 ;  /* 0x000000ffff087224 */ /* 0x000fe200078e001e */
[----:B------:R-:W-:Y:S01]  /*1db0*/  MOV R232, R6 ;  /* 0x0000000600e87202 */ /* 0x000fe20000000f00 */
[----:B------:R-:W-:-:S02]  /*1dc0*/  IMAD.MOV.U32 R7, RZ, RZ, R31 ;  /* 0x000000ffff077224 */ /* 0x000fc400078e001f */
[----:B------:R-:W-:Y:S02]  /*1dd0*/  IMAD.MOV.U32 R4, RZ, RZ, R33 ;  /* 0x000000ffff047224 */ /* 0x000fe400078e0021 */
[----:B------:R-:W-:Y:S02]  /*1de0*/  IMAD.MOV.U32 R3, RZ, RZ, R34 ;  /* 0x000000ffff037224 */ /* 0x000fe400078e0022 */
[----:B------:R-:W-:Y:S02]  /*1df0*/  IMAD.MOV.U32 R0, RZ, RZ, R35 ;  /* 0x000000ffff007224 */ /* 0x000fe400078e0023 */
[----:B------:R-:W-:Y:S02]  /*1e00*/  IMAD.MOV.U32 R19, RZ, RZ, R20 ;  /* 0x000000ffff137224 */ /* 0x000fe400078e0014 */
[----:B------:R-:W-:Y:S02]  /*1e10*/  IMAD.MOV.U32 R18, RZ, RZ, R21 ;  /* 0x000000ffff127224 */ /* 0x000fe400078e0015 */
[----:B------:R-:W-:-:S02]  /*1e20*/  IMAD.MOV.U32 R17, RZ, RZ, R22 ;  /* 0x000000ffff117224 */ /* 0x000fc400078e0016 */
[----:B------:R-:W-:Y:S01]  /*1e30*/  IMAD.MOV.U32 R15, RZ, RZ, R23 ;  /* 0x000000ffff0f7224 */ /* 0x000fe200078e0017 */
[----:B------:R-:W-:Y:S02]  /*1e40*/  WARPGROUP.DEPBAR.LE gsb0, 0x0 ;  /* 0x00008000000079c5 */ /* 0x000fe40000010000 */
[----:B------:R-:W-:Y:S01]  /*1e50*/  WARPGROUP.ARRIVE ;  /* 0x00000000000079c5 */ /* 0x000fe20000000000 */
[----:B------:R0:W-:Y:S01]  /*1e60*/  STL.64 [R1+0xd0], R230 ;  /* 0x0000d0e601007387 */ /* 0x0001e20000100a00 */
[----:B------:R-:W-:Y:S01]  /*1e70*/  UMOV UR11, 0x80000020 ;  /* 0x80000020000b7882 */ /* 0x000fe20000000000 */
[----:B------:R-:W-:Y:S02]  /*1e80*/  IMAD.MOV.U32 R233, RZ, RZ, R4 ;  /* 0x000000ffffe97224 */ /* 0x000fe400078e0004 */
[----:B------:R1:W-:Y:S01]  /*1e90*/  STL.64 [R1+0xc8], R228 ;  /* 0x0000c8e401007387 */ /* 0x0003e20000100a00 */
[----:B------:R-:W-:Y:S01]  /*1ea0*/  HGMMA.64x32x16.F32.BF16 R168, gdesc[UR12], RZ, !UPT, gsb0 ;  /* 0x006000000ca879f0 */ /* 0x000fe2000c0018ff */
[----:B------:R-:W-:Y:S01]  /*1eb0*/  UIADD3 UR12, UR35, 0x82, URZ ;  /* 0x00000082230c7890 */ /* 0x000fe2000fffe03f */
[----:B------:R-:W-:Y:S01]  /*1ec0*/  IMAD.MOV.U32 R234, RZ, RZ, R3 ;  /* 0x000000ffffea7224 */ /* 0x000fe200078e0003 */
[----:B------:R-:W-:Y:S01]  /*1ed0*/  STL.64 [R1+0xc0], R226 ;  /* 0x0000c0e201007387 */ /* 0x000fe20000100a00 */
[----:B------:R-:W-:-:S03]  /*1ee0*/  IMAD.MOV.U32 R235, RZ, RZ, R0 ;  /* 0x000000ffffeb7224 */ /* 0x000fc600078e0000 */
[----:B------:R-:W-:Y:S01]  /*1ef0*/  STL.64 [R1+0xb8], R224 ;  /* 0x0000b8e001007387 */ /* 0x000fe20000100a00 */
[----:B0-----:R-:W-:Y:S02]  /*1f00*/  IMAD.MOV.U32 R230, RZ, RZ, R8 ;  /* 0x000000ffffe67224 */ /* 0x001fe400078e0008 */
[----:B------:R-:W-:Y:S01]  /*1f10*/  IMAD.MOV.U32 R231, RZ, RZ, R7 ;  /* 0x000000ffffe77224 */ /* 0x000fe200078e0007 */
[----:B------:R-:W-:Y:S01]  /*1f20*/  STL.64 [R1+0xb0], R222 ;  /* 0x0000b0de01007387 */ /* 0x000fe20000100a00 */
[----:B-1----:R-:W-:Y:S02]  /*1f30*/  IMAD.MOV.U32 R228, RZ, RZ, R10 ;  /* 0x000000ffffe47224 */ /* 0x002fe400078e000a */
[----:B------:R-:W-:Y:S01]  /*1f40*/  IMAD.MOV.U32 R229, RZ, RZ, R9 ;  /* 0x000000ffffe57224 */ /* 0x000fe200078e0009 */
[----:B------:R0:W-:Y:S01]  /*1f50*/  STL.64 [R1+0xa8], R220 ;  /* 0x0000a8dc01007387 */ /* 0x0001e20000100a00 */
[----:B------:R-:W-:Y:S02]  /*1f60*/  WARPGROUP.DEPBAR.LE gsb0, 0x0 ;  /* 0x00008000000079c5 */ /* 0x000fe40000010000 */
[----:B------:R-:W-:Y:S01]  /*1f70*/  WARPGROUP.ARRIVE ;  /* 0x00000000000079c5 */ /* 0x000fe20000000000 */
[----:B------:R-:W-:Y:S01]  /*1f80*/  UMOV UR10, UR12 ;  /* 0x0000000c000a7c82 */ /* 0x000fe20008000000 */
[----:B------:R-:W-:Y:S01]  /*1f90*/  UIADD3 UR14, UR35, 0x202, URZ ;  /* 0x00000202230e7890 */ /* 0x000fe2000fffe03f */
[----:B0-----:R-:W-:Y:S01]  /*1fa0*/  IMAD.MOV.U32 R220, RZ, RZ, R19 ;  /* 0x000000ffffdc7224 */ /* 0x001fe200078e0013 */
[----:B------:R-:W-:Y:S01]  /*1fb0*/  UMOV UR13, UR29 ;  /* 0x0000001d000d7c82 */ /* 0x000fe20008000000 */
[----:B------:R-:W-:Y:S01]  /*1fc0*/  UMOV UR15, 0x80000020 ;  /* 0x80000020000f7882 */ /* 0x000fe20000000000 */
[----:B------:R-:W-:Y:S01]  /*1fd0*/  HGMMA.64x32x16.F32.BF16 R120, gdesc[UR24], RZ, !UPT, gsb0 ;  /* 0x00600000187879f0 */ /* 0x000fe2000c0018ff */
[----:B------:R-:W-:Y:S01]  /*1fe0*/  IMAD.MOV.U32 R221, RZ, RZ, R18 ;  /* 0x000000ffffdd7224 */ /* 0x000fe200078e0012 */
[----:B------:R-:W-:Y:S01]  /*1ff0*/  MOV R224, R14 ;  /* 0x0000000e00e07202 */ /* 0x000fe20000000f00 */
[----:B------:R-:W-:-:S02]  /*2000*/  IMAD.MOV.U32 R222, RZ, RZ, R17 ;  /* 0x000000ffffde7224 */ /* 0x000fc400078e0011 */
[----:B------:R-:W-:Y:S02]  /*2010*/  IMAD.MOV.U32 R223, RZ, RZ, R15 ;  /* 0x000000ffffdf7224 */ /* 0x000fe400078e000f */
[----:B------:R-:W-:Y:S02]  /*2020*/  IMAD.MOV.U32 R225, RZ, RZ, R13 ;  /* 0x000000ffffe17224 */ /* 0x000fe400078e000d */
[----:B------:R-:W-:Y:S02]  /*2030*/  IMAD.MOV.U32 R226, RZ, RZ, R12 ;  /* 0x000000ffffe27224 */ /* 0x000fe400078e000c */
[----:B------:R-:W-:Y:S01]  /*2040*/  IMAD.MOV.U32 R227, RZ, RZ, R11 ;  /* 0x000000ffffe37224 */ /* 0x000fe200078e000b */
[----:B------:R-:W-:Y:S02]  /*2050*/  WARPGROUP.DEPBAR.LE gsb0, 0x0 ;  /* 0x00008000000079c5 */ /* 0x000fe40000010000 */
[----:B------:R-:W-:-:S06]  /*2060*/  WARPGROUP.ARRIVE ;  /* 0x00000000000079c5 */ /* 0x000fcc0000000000 */
[----:B------:R-:W-:Y:S03]  /*2070*/  HGMMA.64x32x16.F32.BF16 R72, gdesc[UR4], RZ, !UPT, gsb0 ;  /* 0x00600000044879f0 */ /* 0x000fe6000c0018ff */
[----:B------:R-:W-:Y:S02]  /*2080*/  WARPGROUP.DEPBAR.LE gsb0, 0x0 ;  /* 0x00008000000079c5 */ /* 0x000fe40000010000 */
[----:B------:R-:W-:-:S06]  /*2090*/  WARPGROUP.ARRIVE ;  /* 0x00000000000079c5 */ /* 0x000fcc0000000000 */
[----:B------:R-:W-:Y:S03]  /*20a0*/  HGMMA.64x32x16.F32.BF16 R24, gdesc[UR16], RZ, !UPT, gsb0 ;  /* 0x00600000101879f0 */ /* 0x000fe6000c0018ff */
[----:B------:R-:W-:Y:S02]  /*20b0*/  WARPGROUP.DEPBAR.LE gsb0, 0x0 ;  /* 0x00008000000079c5 */ /* 0x000fe40000010000 */
[----:B------:R-:W-:-:S06]  /*20c0*/  WARPGROUP.ARRIVE ;  /* 0x00000000000079c5 */ /* 0x000fcc0000000000 */
[----:B------:R-:W-:Y:S03]  /*20d0*/  HGMMA.64x32x16.F32.BF16 R200, gdesc[UR28], R200, gsb0 ;  /* 0x006000001cc879f0 */ /* 0x000fe600080018c8 */
[----:B------:R-:W-:Y:S02]  /*20e0*/  WARPGROUP.DEPBAR.LE gsb0, 0x0 ;  /* 0x00008000000079c5 */ /* 0x000fe40000010000 */
[----:B------:R-:W-:Y:S04]  /*20f0*/  STL.64 [R1+0x40], R200 ;  /* 0x000040c801007387 */ /* 0x000fe80000100a00 */
[----:B------:R-:W-:Y:S04]  /*2100*/  STL.64 [R1+0x48], R202 ;  /* 0x000048ca01007387 */ /* 0x000fe80000100a00 */
[----:B------:R-:W-:Y:S04]  /*2110*/  STL.64 [R1+0x50], R204 ;  /* 0x000050cc01007387 */ /* 0x000fe80000100a00 */
[----:B------:R-:W-:Y:S04]  /*2120*/  STL.64 [R1+0x58], R206 ;  /* 0x000058ce01007387 */ /* 0x000fe80000100a00 */
[----:B------:R-:W-:Y:S04]  /*2130*/  STL.64 [R1+0x60], R208 ;  /* 0x000060d001007387 */ /* 0x000fe80000100a00 */
[----:B------:R-:W-:Y:S04]  /*2140*/  STL.64 [R1+0x68], R210 ;  /* 0x000068d201007387 */ /* 0x000fe80000100a00 */
[----:B------:R-:W-:Y:S04]  /*2150*/  STL.64 [R1+0x70], R212 ;  /* 0x000070d401007387 */ /* 0x000fe80000100a00 */
[----:B------:R0:W-:Y:S04]  /*2160*/  STL.64 [R1+0x78], R214 ;  /* 0x000078d601007387 */ /* 0x0001e80000100a00 */
[----:B0-----:R-:W2:Y:S04]  /*2170*/  LDL.LU.64 R214, [R1+0x110] ;  /* 0x0001100001d67983 */ /* 0x001ea80000300a00 */
[----:B------:R-:W2:Y:S04]  /*2180*/  LDL.LU.64 R212, [R1+0x108] ;  /* 0x0001080001d47983 */ /* 0x000ea80000300a00 */
[----:B------:R-:W2:Y:S04]  /*2190*/  LDL.LU.64 R210, [R1+0x100] ;  /* 0x0001000001d27983 */ /* 0x000ea80000300a00 */
[----:B------:R-:W2:Y:S04]  /*21a0*/  LDL.LU.64 R208, [R1+0xf8] ;  /* 0x0000f80001d07983 */ /* 0x000ea80000300a00 */
[----:B------:R-:W2:Y:S04]  /*21b0*/  LDL.LU.64 R206, [R1+0xf0] ;  /* 0x0000f00001ce7983 */ /* 0x000ea80000300a00 */
[----:B------:R-:W2:Y:S04]  /*21c0*/  LDL.LU.64 R204, [R1+0xe8] ;  /* 0x0000e80001cc7983 */ /* 0x000ea80000300a00 */
[----:B------:R-:W2:Y:S04]  /*21d0*/  LDL.LU.64 R202, [R1+0xe0] ;  /* 0x0000e00001ca7983 */ /* 0x000ea80000300a00 */
[----:B------:R-:W2:Y:S01]  /*21e0*/  LDL.LU.64 R200, [R1+0xd8] ;  /* 0x0000d80001c87983 */ /* 0x000ea20000300a00 */
[----:B------:R-:W-:Y:S01]  /*21f0*/  UIADD3 UR6, UR35, 0x182, URZ ;  /* 0x0000018223067890 */ /* 0x000fe2000fffe03f */
[----:B------:R-:W-:Y:S01]  /*2200*/  UMOV UR4, UR28 ;  /* 0x0000001c00047c82 */ /* 0x000fe20008000000 */
[----:B------:R-:W-:Y:S01]  /*2210*/  UMOV UR5, UR29 ;  /* 0x0000001d00057c82 */ /* 0x000fe20008000000 */
[----:B------:R-:W-:Y:S01]  /*2220*/  UMOV UR7, 0x80000020 ;  /* 0x8000002000077882 */ /* 0x000fe20000000000 */
[----:B------:R-:W-:Y:S01]  /*2230*/  UMOV UR12, UR28 ;  /* 0x0000001c000c7c82 */ /* 0x000fe20008000000 */
[----:B--2---:R-:W-:-:S06]  /*2240*/  WARPGROUP.ARRIVE ;  /* 0x00000000000079c5 */ /* 0x004fcc0000000000 */
[----:B------:R-:W-:Y:S01]  /*2250*/  HGMMA.64x32x16.F32.BF16 R200, gdesc[UR8], R200, gsb0 ;  /* 0x0060000008c879f0 */ /* 0x000fe200080018c8 */
[----:B------:R-:W-:Y:S02]  /*2260*/  UIADD3 UR8, UR34, 0x202, URZ ;  /* 0x0000020222087890 */ /* 0x000fe4000fffe03f */
[----:B------:R-:W-:Y:S01]  /*2270*/  UIADD3 UR34, UR34, 0x402, URZ ;  /* 0x0000040222227890 */ /* 0x000fe2000fffe03f */
[----:B------:R-:W-:Y:S02]  /*2280*/  WARPGROUP.DEPBAR.LE gsb0, 0x0 ;  /* 0x00008000000079c5 */ /* 0x000fe40000010000 */
[----:B------:R-:W-:-:S06]  /*2290*/  WARPGROUP.ARRIVE ;  /* 0x00000000000079c5 */ /* 0x000fcc0000000000 */
[----:B------:R-:W-:Y:S03]  /*22a0*/  HGMMA.64x32x16.F32.BF16 R152, gdesc[UR20], R152, gsb0 ;  /* 0x00600000149879f0 */ /* 0x000fe60008001898 */
[----:B------:R-:W-:Y:S02]  /*22b0*/  WARPGROUP.DEPBAR.LE gsb0, 0x0 ;  /* 0x00008000000079c5 */ /* 0x000fe40000010000 */
[----:B------:R-:W-:-:S06]  /*22c0*/  WARPGROUP.ARRIVE ;  /* 0x00000000000079c5 */ /* 0x000fcc0000000000 */
[----:B------:R-:W-:Y:S03]  /*22d0*/  HGMMA.64x32x16.F32.BF16 R104, gdesc[UR4], R104, gsb0 ;  /* 0x00600000046879f0 */ /* 0x000fe60008001868 */
[----:B------:R-:W-:Y:S02]  /*22e0*/  WARPGROUP.DEPBAR.LE gsb0, 0x0 ;  /* 0x00008000000079c5 */ /* 0x000fe40000010000 */
[----:B------:R-:W-:-:S06]  /*22f0*/  WARPGROUP.ARRIVE ;  /* 0x00000000000079c5 */ /* 0x000fcc0000000000 */
[----:B------:R-:W-:Y:S01]  /*2300*/  HGMMA.64x32x16.F32.BF16 R56, gdesc[UR12], R56, gsb0 ;  /* 0x006000000c3879f0 */ /* 0x000fe20008001838 */
        /* <DEDUP_REMOVED lines=12> */
[----:B------:R-:W-:Y:S03]  /*23d0*/  HGMMA.64x32x16.F32.BF16 R40, gdesc[UR12], R40, gsb0 ;  /* 0x006000000c2879f0 */ /* 0x000fe60008001828 */
        /* <DEDUP_REMOVED lines=13> */
[----:B------:R-:W-:Y:S04]  /*24b0*/  STL.64 [R1], R220 ;  /* 0x000000dc01007387 */ /* 0x000fe80000100a00 */
[----:B------:R-:W-:Y:S04]  /*24c0*/  STL.64 [R1+0x8], R222 ;  /* 0x000008de01007387 */ /* 0x000fe80000100a00 */
[----:B------:R-:W-:Y:S04]  /*24d0*/  STL.64 [R1+0x10], R224 ;  /* 0x000010e001007387 */ /* 0x000fe80000100a00 */
[----:B------:R-:W-:Y:S04]  /*24e0*/  STL.64 [R1+0x18], R226 ;  /* 0x000018e201007387 */ /* 0x000fe80000100a00 */
[----:B------:R-:W-:Y:S04]  /*24f0*/  STL.64 [R1+0x20], R228 ;  /* 0x000020e401007387 */ /* 0x000fe80000100a00 */
[----:B------:R0:W-:Y:S04]  /*2500*/  STL.64 [R1+0x28], R230 ;  /* 0x000028e601007387 */ /* 0x0001e80000100a00 */
[----:B------:R1:W-:Y:S04]  /*2510*/  STL.64 [R1+0x30], R232 ;  /* 0x000030e801007387 */ /* 0x0003e80000100a00 */
[----:B------:R1:W-:Y:S04]  /*2520*/  STL.64 [R1+0x38], R234 ;  /* 0x000038ea01007387 */ /* 0x0003e80000100a00 */
[----:B0-----:R-:W2:Y:S04]  /*2530*/  LDL.LU.64 R230, [R1+0xd0] ;  /* 0x0000d00001e67983 */ /* 0x001ea80000300a00 */
[----:B------:R-:W2:Y:S04]  /*2540*/  LDL.LU.64 R228, [R1+0xc8] ;  /* 0x0000c80001e47983 */ /* 0x000ea80000300a00 */
[----:B------:R-:W2:Y:S04]  /*2550*/  LDL.LU.64 R226, [R1+0xc0] ;  /* 0x0000c00001e27983 */ /* 0x000ea80000300a00 */
[----:B------:R-:W2:Y:S04]  /*2560*/  LDL.LU.64 R224, [R1+0xb8] ;  /* 0x0000b80001e07983 */ /* 0x000ea80000300a00 */
[----:B------:R-:W2:Y:S04]  /*2570*/  LDL.LU.64 R222, [R1+0xb0] ;  /* 0x0000b00001de7983 */ /* 0x000ea80000300a00 */
[----:B------:R-:W2:Y:S01]  /*2580*/  LDL.LU.64 R220, [R1+0xa8] ;  /* 0x0000a80001dc7983 */ /* 0x000ea20000300a00 */
        /* <DEDUP_REMOVED lines=10> */
[----:B--2---:R-:W-:-:S06]  /*2630*/  WARPGROUP.ARRIVE ;  /* 0x00000000000079c5 */ /* 0x004fcc0000000000 */
        /* <DEDUP_REMOVED lines=14> */
[----:B-1----:R-:W-:Y:S05]  /*2720*/  @!P1 BRA `(.L_x_18) ;  /* 0x0000001400389947 */ /* 0x002fea0003800000 */
[----:B------:R-:W-:Y:S01]  /*2730*/  UIADD3 UR25, UR37, 0x1, URZ ;  /* 0x0000000125197890 */ /* 0x000fe2000fffe03f */
[----:B------:R-:W-:Y:S01]  /*2740*/  IMAD.MOV.U32 R0, RZ, RZ, R5 ;  /* 0x000000ffff007224 */ /* 0x000fe200078e0005 */
[----:B------:R-:W-:Y:S02]  /*2750*/  UMOV UR24, UR37 ;  /* 0x0000002500187c82 */ /* 0x000fe40008000000 */
[----:B------:R-:W-:-:S04]  /*2760*/  UISETP.NE.AND UP0, UPT, UR25, 0x6, UPT ;  /* 0x000000061900788c */ /* 0x000fc8000bf05270 */
[----:B------:R-:W-:Y:S02]  /*2770*/  USEL UR4, URZ, 0x1, UP0 ;  /* 0x000000013f047887 */ /* 0x000fe40008000000 */
[----:B------:R-:W-:Y:S02]  /*2780*/  USEL UR25, UR25, URZ, UP0 ;  /* 0x0000003f19197287 */ /* 0x000fe40008000000 */
[----:B------:R-:W-:-:S06]  /*2790*/  ULOP3.LUT UR4, UR36, UR4, URZ, 0x3c, !UPT ;  /* 0x0000000424047292 */ /* 0x000fcc000f8e3c3f */
[----:B------:R-:W-:-:S07]  /*27a0*/  IMAD.U32 R3, RZ, RZ, UR4 ;  /* 0x00000004ff037e24 */ /* 0x000fce000f8e00ff */
.L_x_25:
[----:B------:R-:W-:Y:S05]  /*27b0*/  @!P0 BRA `(.L_x_19) ;  /* 0x0000000000048947 */ /* 0x000fea0003800000 */
[----:B------:R-:W-:Y:S01]  /*27c0*/  BPT.TRAP 0x1 ;  /* 0x000000040000795c */ /* 0x000fe20000300000 */
.L_x_19:
[----:B------:R-:W-:Y:S01]  /*27d0*/  ULEA UR4, UR25, UR42, 0x3 ;  /* 0x0000002a19047291 */ /* 0x000fe2000f8e183f */
[----:B------:R-:W-:-:S08]  /*27e0*/  SHF.L.U32 R4, R3, 0x1f, RZ ;  /* 0x0000001f03047819 */ /* 0x000fd000000006ff */
[----:B------:R0:W1:Y:S01]  /*27f0*/  SYNCS.PHASECHK.TRANS64.TRYWAIT P1, [UR4], R4 ;  /* 0x00000004ff0075a7 */ /* 0x0000620008020144 */
[----:B------:R-:W-:Y:S05]  /*2800*/  @!P0 BRA `(.L_x_20) ;  /* 0x0000000000048947 */ /* 0x000fea0003800000 */
[----:B------:R-:W-:Y:S01]  /*2810*/  BPT.TRAP 0x1 ;  /* 0x000000040000795c */ /* 0x000fe20000300000 */
.L_x_20:
[----:B-1----:R-:W-:Y:S05]  /*2820*/  @P1 BRA `(.L_x_21) ;  /* 0x0000000000081947 */ /* 0x002fea0003800000 */
[----:B------:R-:W1:Y:S02]  /*2830*/  SYNCS.PHASECHK.TRANS64.TRYWAIT P1, [UR4], R4 ;  /* 0x00000004ff0075a7 */ /* 0x000e640008020144 */
[----:B-1----:R-:W-:Y:S05]  /*2840*/  @!P1 BRA `(.L_x_22) ;  /* 0x0000012c00ec9947 */ /* 0x002fea0003800000 */
.L_x_21:
        /* <DEDUP_REMOVED lines=8> */
[----:B--2---:R-:W2:Y:S04]  /*28d0*/  LDL.LU.64 R24, [R1+0x40] ;  /* 0x0000400001187983 */ /* 0x004ea80000300a00 */
[----:B------:R-:W2:Y:S04]  /*28e0*/  LDL.LU.64 R26, [R1+0x48] ;  /* 0x00004800011a7983 */ /* 0x000ea80000300a00 */
[----:B------:R-:W2:Y:S04]  /*28f0*/  LDL.LU.64 R28, [R1+0x50] ;  /* 0x00005000011c7983 */ /* 0x000ea80000300a00 */
[----:B------:R-:W2:Y:S04]  /*2900*/  LDL.LU.64 R30, [R1+0x58] ;  /* 0x00005800011e7983 */ /* 0x000ea80000300a00 */
[----:B------:R-:W2:Y:S04]  /*2910*/  LDL.LU.64 R32, [R1+0x60] ;  /* 0x0000600001207983 */ /* 0x000ea80000300a00 */
[----:B------:R-:W2:Y:S04]  /*2920*/  LDL.LU.64 R34, [R1+0x68] ;  /* 0x0000680001227983 */ /* 0x000ea80000300a00 */
[----:B------:R-:W2:Y:S04]  /*2930*/  LDL.LU.64 R36, [R1+0x70] ;  /* 0x0000700001247983 */ /* 0x000ea80000300a00 */
[----:B------:R-:W2:Y:S01]  /*2940*/  LDL.LU.64 R38, [R1+0x78] ;  /* 0x0000780001267983 */ /* 0x000ea20000300a00 */
[----:B------:R-:W-:-:S02]  /*2950*/  UIMAD UR26, UR25, 0x600, UR32 ;  /* 0x00000600191a78a4 */ /* 0x000fc4000f8e0220 */
[----:B------:R-:W-:Y:S01]  /*2960*/  UIMAD UR27, UR25, 0x280, UR33 ;  /* 0x00000280191b78a4 */ /* 0x000fe2000f8e0221 */
[----:B------:R-:W-:Y:S01]  /*2970*/  UMOV UR17, 0x80000020 ;  /* 0x8000002000117882 */ /* 0x000fe20000000000 */
[----:B------:R-:W-:Y:S02]  /*2980*/  UMOV UR19, 0x80000020 ;  /* 0x8000002000137882 */ /* 0x000fe40000000000 */
[----:B------:R-:W-:Y:S01]  /*2990*/  UIADD3 UR14, UR27, 0x80, URZ ;  /* 0x000000801b0e7890 */ /* 0x000fe2000fffe03f */
[----:B------:R-:W-:Y:S02]  /*29a0*/  UMOV UR16, UR26 ;  /* 0x0000001a00107c82 */ /* 0x000fe40008000000 */
[----:B------:R-:W-:Y:S01]  /*29b0*/  UMOV UR18, UR27 ;  /* 0x0000001b00127c82 */ /* 0x000fe20008000000 */
[----:B------:R-:W-:Y:S01]  /*29c0*/  UMOV UR12, UR16 ;  /* 0x00000010000c7c82 */ /* 0x000fe20008000000 */
        /* <DEDUP_REMOVED lines=14> */
[----:B--2---:R-:W-:-:S06]  /*2ab0*/  WARPGROUP.ARRIVE ;  /* 0x00000000000079c5 */ /* 0x004fcc0000000000 */
[----:B------:R-:W-:Y:S03]  /*2ac0*/  HGMMA.64x32x16.F32.BF16 R24, gdesc[UR16], R24, gsb0 ;  /* 0x00600000101879f0 */ /* 0x000fe60008001818 */
[----:B------:R-:W-:Y:S02]  /*2ad0*/  WARPGROUP.DEPBAR.LE gsb0, 0x0 ;  /* 0x00008000000079c5 */ /* 0x000fe40000010000 */
[----:B------:R-:W-:Y:S01]  /*2ae0*/  WARPGROUP.ARRIVE ;  /* 0x00000000000079c5 */ /* 0x000fe20000000000 */
[----:B------:R2:W-:Y:S01]  /*2af0*/  STL.64 [R1+0x40], R24 ;  /* 0x0000401801007387 */ /* 0x0005e20000100a00 */
[----:B------:R-:W-:Y:S01]  /*2b00*/  IMAD.MOV.U32 R235, RZ, RZ, R34 ;  /* 0x000000ffffeb7224 */ /* 0x000fe200078e0022 */
[----:B------:R-:W-:Y:S01]  /*2b10*/  MOV R232, R36 ;  /* 0x0000002400e87202 */ /* 0x000fe20000000f00 */
[----:B------:R-:W-:Y:S01]  /*2b20*/  IMAD.MOV.U32 R234, RZ, RZ, R35 ;  /* 0x000000ffffea7224 */ /* 0x000fe200078e0023 */
[----:B------:R3:W-:Y:S01]  /*2b30*/  STL.64 [R1+0x48], R26 ;  /* 0x0000481a01007387 */ /* 0x0007e20000100a00 */
[----:B------:R-:W-:Y:S01]  /*2b40*/  HGMMA.64x32x16.F32.BF16 R200, gdesc[UR12], R200, gsb0 ;  /* 0x006000000cc879f0 */ /* 0x000fe200080018c8 */
[----:B------:R-:W-:-:S02]  /*2b50*/  IMAD.MOV.U32 R233, RZ, RZ, R37 ;  /* 0x000000ffffe97224 */ /* 0x000fc400078e0025 */
[----:B------:R4:W-:Y:S01]  /*2b60*/  STL.64 [R1+0x50], R28 ;  /* 0x0000501c01007387 */ /* 0x0009e20000100a00 */
[----:B------:R-:W-:Y:S02]  /*2b70*/  IMAD.MOV.U32 R23, RZ, RZ, R38 ;  /* 0x000000ffff177224 */ /* 0x000fe400078e0026 */
[----:B------:R-:W-:Y:S01]  /*2b80*/  IMAD.MOV.U32 R22, RZ, RZ, R39 ;  /* 0x000000ffff167224 */ /* 0x000fe200078e0027 */
[----:B------:R0:W-:Y:S04]  /*2b90*/  STL.64 [R1+0x58], R30 ;  /* 0x0000581e01007387 */ /* 0x0001e80000100a00 */
[----:B------:R1:W-:Y:S04]  /*2ba0*/  STL.64 [R1+0x60], R32 ;  /* 0x0000602001007387 */ /* 0x0003e80000100a00 */
[----:B--2---:R-:W2:Y:S04]  /*2bb0*/  LDL.LU.64 R24, [R1] ;  /* 0x0000000001187983 */ /* 0x004ea80000300a00 */
[----:B---3--:R-:W2:Y:S04]  /*2bc0*/  LDL.LU.64 R26, [R1+0x8] ;  /* 0x00000800011a7983 */ /* 0x008ea80000300a00 */
[----:B----4-:R-:W2:Y:S04]  /*2bd0*/  LDL.LU.64 R28, [R1+0x10] ;  /* 0x00001000011c7983 */ /* 0x010ea80000300a00 */
[----:B0-----:R-:W2:Y:S04]  /*2be0*/  LDL.LU.64 R30, [R1+0x18] ;  /* 0x00001800011e7983 */ /* 0x001ea80000300a00 */
[----:B-1----:R-:W2:Y:S04]  /*2bf0*/  LDL.LU.64 R32, [R1+0x20] ;  /* 0x0000200001207983 */ /* 0x002ea80000300a00 */
[----:B------:R-:W2:Y:S04]  /*2c00*/  LDL.LU.64 R34, [R1+0x28] ;  /* 0x0000280001227983 */ /* 0x000ea80000300a00 */
[----:B------:R-:W2:Y:S04]  /*2c10*/  LDL.LU.64 R36, [R1+0x30] ;  /* 0x0000300001247983 */ /* 0x000ea80000300a00 */
[----:B------:R-:W2:Y:S01]  /*2c20*/  LDL.LU.64 R38, [R1+0x38] ;  /* 0x0000380001267983 */ /* 0x000ea20000300a00 */
[----:B------:R-:W-:-:S02]  /*2c30*/  WARPGROUP.DEPBAR.LE gsb0, 0x0 ;  /* 0x00008000000079c5 */ /* 0x000fc40000010000 */
[----:B------:R-:W-:-:S06]  /*2c40*/  WARPGROUP.ARRIVE ;  /* 0x00000000000079c5 */ /* 0x000fcc0000000000 */
[----:B------:R-:W-:Y:S01]  /*2c50*/  HGMMA.64x32x16.F32.BF16 R152, gdesc[UR8], R152, gsb0 ;  /* 0x00600000089879f0 */ /* 0x000fe20008001898 */
[----:B------:R-:W-:Y:S02]  /*2c60*/  UIADD3 UR8, UR26, 0x200, URZ ;  /* 0x000002001a087890 */ /* 0x000fe4000fffe03f */
        /* <DEDUP_REMOVED lines=28> */
[----:B------:R-:W-:Y:S03]  /*2e30*/  HGMMA.64x32x16.F32.BF16 R184, gdesc[UR12], R184, gsb0 ;  /* 0x006000000cb879f0 */ /* 0x000fe600080018b8 */
[----:B------:R-:W-:Y:S02]  /*2e40*/  WARPGROUP.DEPBAR.LE gsb0, 0x0 ;  /* 0x00008000000079c5 */ /* 0x000fe40000010000 */
[----:B--2---:R-:W-:-:S06]  /*2e50*/  WARPGROUP.ARRIVE ;  /* 0x00000000000079c5 */ /* 0x004fcc0000000000 */
[----:B------:R-:W-:Y:S01]  /*2e60*/  HGMMA.64x32x16.F32.BF16 R24, gdesc[UR16], R24, gsb0 ;  /* 0x00600000101879f0 */ /* 0x000fe20008001818 */
[----:B------:R-:W-:Y:S01]  /*2e70*/  UMOV UR16, UR4 ;  /* 0x0000000400107c82 */ /* 0x000fe20008000000 */
[----:B------:R-:W-:Y:S01]  /*2e80*/  UMOV UR17, 0x80000020 ;  /* 0x8000002000117882 */ /* 0x000fe20000000000 */
[----:B------:R-:W-:Y:S02]  /*2e90*/  WARPGROUP.DEPBAR.LE gsb0, 0x0 ;  /* 0x00008000000079c5 */ /* 0x000fe40000010000 */
[----:B------:R-:W-:Y:S01]  /*2ea0*/  WARPGROUP.ARRIVE ;  /* 0x00000000000079c5 */ /* 0x000fe20000000000 */
[----:B------:R-:W-:Y:S01]  /*2eb0*/  IMAD.MOV.U32 R6, RZ, RZ, R38 ;  /* 0x000000ffff067224 */ /* 0x000fe200078e0026 */
[----:B------:R-:W-:Y:S01]  /*2ec0*/  MOV R8, R36 ;  /* 0x0000002400087202 */ /* 0x000fe20000000f00 */
[----:B------:R-:W-:Y:S01]  /*2ed0*/  IMAD.MOV.U32 R4, RZ, RZ, R39 ;  /* 0x000000ffff047224 */ /* 0x000fe200078e0027 */
[----:B------:R-:W-:Y:S01]  /*2ee0*/  MOV R17, R28 ;  /* 0x0000001c00117202 */ /* 0x000fe20000000f00 */
[----:B------:R-:W-:Y:S01]  /*2ef0*/  IMAD.MOV.U32 R7, RZ, RZ, R37 ;  /* 0x000000ffff077224 */ /* 0x000fe200078e0025 */
[----:B------:R-:W-:Y:S01]  /*2f00*/  HGMMA.64x32x16.F32.BF16 R216, gdesc[UR16], R216, gsb0 ;  /* 0x0060000010d879f0 */ /* 0x000fe200080018d8 */
[----:B------:R-:W2:Y:S01]  /*2f10*/  LDL.LU.64 R38, [R1+0x110] ;  /* 0x0001100001267983 */ /* 0x000ea20000300a00 */
[----:B------:R-:W-:-:S02]  /*2f20*/  IMAD.MOV.U32 R10, RZ, RZ, R34 ;  /* 0x000000ffff0a7224 */ /* 0x000fc400078e0022 */
[----:B------:R-:W-:Y:S01]  /*2f30*/  IMAD.MOV.U32 R9, RZ, RZ, R35 ;  /* 0x000000ffff097224 */ /* 0x000fe200078e0023 */
[----:B------:R-:W2:Y:S01]  /*2f40*/  LDL.LU.64 R36, [R1+0x108] ;  /* 0x0001080001247983 */ /* 0x000ea20000300a00 */
[----:B------:R-:W-:Y:S02]  /*2f50*/  IMAD.MOV.U32 R12, RZ, RZ, R32 ;  /* 0x000000ffff0c7224 */ /* 0x000fe400078e0020 */
[----:B------:R-:W-:Y:S01]  /*2f60*/  IMAD.MOV.U32 R11, RZ, RZ, R33 ;  /* 0x000000ffff0b7224 */ /* 0x000fe200078e0021 */
[----:B------:R-:W2:Y:S01]  /*2f70*/  LDL.LU.64 R34, [R1+0x100] ;  /* 0x0001000001227983 */ /* 0x000ea20000300a00 */
[----:B------:R-:W-:Y:S02]  /*2f80*/  IMAD.MOV.U32 R14, RZ, RZ, R30 ;  /* 0x000000ffff0e7224 */ /* 0x000fe400078e001e */
[----:B------:R-:W-:Y:S01]  /*2f90*/  IMAD.MOV.U32 R13, RZ, RZ, R31 ;  /* 0x000000ffff0d7224 */ /* 0x000fe200078e001f */
[----:B------:R-:W2:Y:S01]  /*2fa0*/  LDL.LU.64 R32, [R1+0xf8] ;  /* 0x0000f80001207983 */ /* 0x000ea20000300a00 */
[----:B------:R-:W-:-:S02]  /*2fb0*/  IMAD.MOV.U32 R15, RZ, RZ, R29 ;  /* 0x000000ffff0f7224 */ /* 0x000fc400078e001d */
[----:B------:R-:W-:Y:S01]  /*2fc0*/  IMAD.MOV.U32 R19, RZ, RZ, R26 ;  /* 0x000000ffff137224 */ /* 0x000fe200078e001a */
[----:B------:R-:W2:Y:S01]  /*2fd0*/  LDL.LU.64 R30, [R1+0xf0] ;  /* 0x0000f000011e7983 */ /* 0x000ea20000300a00 */
[----:B------:R-:W-:Y:S02]  /*2fe0*/  IMAD.MOV.U32 R18, RZ, RZ, R27 ;  /* 0x000000ffff127224 */ /* 0x000fe400078e001b */
[----:B------:R-:W-:Y:S01]  /*2ff0*/  IMAD.MOV.U32 R21, RZ, RZ, R24 ;  /* 0x000000ffff157224 */ /* 0x000fe200078e0018 */
[----:B------:R-:W2:Y:S01]  /*3000*/  LDL.LU.64 R28, [R1+0xe8] ;  /* 0x0000e800011c7983 */ /* 0x000ea20000300a00 */
[----:B------:R-:W-:-:S03]  /*3010*/  IMAD.MOV.U32 R20, RZ, RZ, R25 ;  /* 0x000000ffff147224 */ /* 0x000fc600078e0019 */
[----:B------:R-:W2:Y:S04]  /*3020*/  LDL.LU.64 R26, [R1+0xe0] ;  /* 0x0000e000011a7983 */ /* 0x000ea80000300a00 */
[----:B------:R-:W2:Y:S01]  /*3030*/  LDL.LU.64 R24, [R1+0xd8] ;  /* 0x0000d80001187983 */ /* 0x000ea20000300a00 */
[----:B------:R-:W-:-:S03]  /*3040*/  WARPGROUP.DEPBAR.LE gsb0, 0x0 ;  /* 0x00008000000079c5 */ /* 0x000fc60000010000 */
[----:B------:R-:W-:Y:S04]  /*3050*/  STL.64 [R1+0xd0], R230 ;  /* 0x0000d0e601007387 */ /* 0x000fe80000100a00 */
[----:B------:R-:W-:Y:S04]  /*3060*/  STL.64 [R1+0xc8], R228 ;  /* 0x0000c8e401007387 */ /* 0x000fe80000100a00 */
[----:B------:R-:W-:Y:S04]  /*3070*/  STL.64 [R1+0xc0], R226 ;  /* 0x0000c0e201007387 */ /* 0x000fe80000100a00 */
[----:B------:R-:W-:Y:S04]  /*3080*/  STL.64 [R1+0xb8], R224 ;  /* 0x0000b8e001007387 */ /* 0x000fe80000100a00 */
[----:B------:R-:W-:Y:S04]  /*3090*/  STL.64 [R1+0xb0], R222 ;  /* 0x0000b0de01007387 */ /* 0x000fe80000100a00 */
[----:B------:R0:W-:Y:S04]  /*30a0*/  STL.64 [R1+0xa8], R220 ;  /* 0x0000a8dc01007387 */ /* 0x0001e80000100a00 */
[----:B0-----:R-:W3:Y:S04]  /*30b0*/  LDL.LU R220, [R1+0x40] ;  /* 0x0000400001dc7983 */ /* 0x001ee80000300800 */
[----:B------:R-:W3:Y:S04]  /*30c0*/  LDL.LU R221, [R1+0x44] ;  /* 0x0000440001dd7983 */ /* 0x000ee80000300800 */
[----:B------:R-:W3:Y:S04]  /*30d0*/  LDL.LU R222, [R1+0x48] ;  /* 0x0000480001de7983 */ /* 0x000ee80000300800 */
[----:B------:R-:W3:Y:S04]  /*30e0*/  LDL.LU R223, [R1+0x4c] ;  /* 0x00004c0001df7983 */ /* 0x000ee80000300800 */
[----:B------:R-:W3:Y:S04]  /*30f0*/  LDL.LU R224, [R1+0x50] ;  /* 0x0000500001e07983 */ /* 0x000ee80000300800 */
[----:B------:R-:W3:Y:S04]  /*3100*/  LDL.LU R225, [R1+0x54] ;  /* 0x0000540001e17983 */ /* 0x000ee80000300800 */
[----:B------:R-:W3:Y:S04]  /*3110*/  LDL.LU R226, [R1+0x58] ;  /* 0x0000580001e27983 */ /* 0x000ee80000300800 */
[----:B------:R-:W3:Y:S04]  /*3120*/  LDL.LU R227, [R1+0x5c] ;  /* 0x00005c0001e37983 */ /* 0x000ee80000300800 */
[----:B------:R-:W3:Y:S04]  /*3130*/  LDL.LU R228, [R1+0x60] ;  /* 0x0000600001e47983 */ /* 0x000ee80000300800 */
[----:B------:R-:W3:Y:S01]  /*3140*/  LDL.LU R229, [R1+0x64] ;  /* 0x0000640001e57983 */ /* 0x000ee20000300800 */
[----:B------:R-:W-:Y:S01]  /*3150*/  WARPGROUP.ARRIVE ;  /* 0x00000000000079c5 */ /* 0x000fe20000000000 */
[----:B------:R-:W-:Y:S01]  /*3160*/  UMOV UR12, UR16 ;  /* 0x00000010000c7c82 */ /* 0x000fe20008000000 */
[----:B------:R-:W-:-:S04]  /*3170*/  UMOV UR13, UR17 ;  /* 0x00000011000d7c82 */ /* 0x000fc80008000000 */
[----:B------:R-:W-:Y:S01]  /*3180*/  HGMMA.64x32x16.F32.BF16 R168, gdesc[UR12], R168, gsb0 ;  /* 0x006000000ca879f0 */ /* 0x000fe200080018a8 */
[----:B------:R-:W-:Y:S01]  /*3190*/  UMOV UR8, UR16 ;  /* 0x0000001000087c82 */ /* 0x000fe20008000000 */
[----:B------:R-:W-:Y:S01]  /*31a0*/  UMOV UR9, UR17 ;  /* 0x0000001100097c82 */ /* 0x000fe20008000000 */
[----:B------:R-:W-:Y:S02]  /*31b0*/  WARPGROUP.DEPBAR.LE gsb0, 0x0 ;  /* 0x00008000000079c5 */ /* 0x000fe40000010000 */
[----:B------:R-:W-:-:S06]  /*31c0*/  WARPGROUP.ARRIVE ;  /* 0x00000000000079c5 */ /* 0x000fcc0000000000 */
        /* <DEDUP_REMOVED lines=9> */
[----:B--2---:R-:W-:-:S06]  /*3260*/  WARPGROUP.ARRIVE ;  /* 0x00000000000079c5 */ /* 0x004fcc0000000000 */
[----:B------:R-:W-:Y:S01]  /*3270*/  HGMMA.64x32x16.F32.BF16 R24, gdesc[UR16], R24, gsb0 ;  /* 0x00600000101879f0 */ /* 0x000fe20008001818 */
[----:B------:R-:W-:Y:S02]  /*3280*/  IMAD.MOV.U32 R230, RZ, RZ, R235 ;  /* 0x000000ffffe67224 */ /* 0x000fe400078e00eb */
[----:B------:R-:W-:Y:S02]  /*3290*/  IMAD.MOV.U32 R231, RZ, RZ, R234 ;  /* 0x000000ffffe77224 */ /* 0x000fe400078e00ea */
[----:B------:R-:W-:Y:S02]  /*32a0*/  IMAD.MOV.U32 R234, RZ, RZ, R23 ;  /* 0x000000ffffea7224 */ /* 0x000fe400078e0017 */
[----:B------:R-:W-:Y:S01]  /*32b0*/  IMAD.MOV.U32 R235, RZ, RZ, R22 ;  /* 0x000000ffffeb7224 */ /* 0x000fe200078e0016 */
[----:B------:R-:W-:Y:S02]  /*32c0*/  UIADD3 UR8, UR26, 0x2, URZ ;  /* 0x000000021a087890 */ /* 0x000fe4000fffe03f */
[----:B------:R-:W-:Y:S01]  /*32d0*/  UIADD3 UR4, UR27, 0x2, URZ ;  /* 0x000000021b047890 */ /* 0x000fe2000fffe03f */
[----:B------:R-:W-:Y:S01]  /*32e0*/  UMOV UR17, 0x80000020 ;  /* 0x8000002000117882 */ /* 0x000fe20000000000 */
[----:B------:R-:W-:-:S03]  /*32f0*/  UMOV UR19, 0x80000020 ;  /* 0x8000002000137882 */ /* 0x000fc60000000000 */
[----:B------:R-:W-:Y:S02]  /*3300*/  UMOV UR16, UR8 ;  /* 0x0000000800107c82 */ /* 0x000fe40008000000 */
[----:B------:R-:W-:Y:S01]  /*3310*/  UMOV UR18, UR4 ;  /* 0x0000000400127c82 */ /* 0x000fe20008000000 */
[----:B------:R-:W-:Y:S02]  /*3320*/  WARPGROUP.DEPBAR.LE gsb0, 0x0 ;  /* 0x00008000000079c5 */ /* 0x000fe40000010000 */
[----:B---3--:R-:W-:-:S06]  /*3330*/  WARPGROUP.ARRIVE ;  /* 0x00000000000079c5 */ /* 0x008fcc0000000000 */
[----:B------:R-:W-:Y:S01]  /*3340*/  HGMMA.64x32x16.F32.BF16 R220, gdesc[UR16], R220, gsb0 ;  /* 0x0060000010dc79f0 */ /* 0x000fe200080018dc */
[----:B------:R-:W-:Y:S01]  /*3350*/  UIADD3 UR14, UR27, 0x82, URZ ;  /* 0x000000821b0e7890 */ /* 0x000fe2000fffe03f */
[----:B------:R-:W-:Y:S01]  /*3360*/  UMOV UR12, UR16 ;  /* 0x00000010000c7c82 */ /* 0x000fe20008000000 */
[----:B------:R-:W-:Y:S01]  /*3370*/  UMOV UR13, UR17 ;  /* 0x00000011000d7c82 */ /* 0x000fe20008000000 */
[----:B------:R-:W-:Y:S01]  /*3380*/  UMOV UR15, 0x80000020 ;  /* 0x80000020000f7882 */ /* 0x000fe20000000000 */
[----:B------:R-:W-:Y:S02]  /*3390*/  WARPGROUP.DEPBAR.LE gsb0, 0x0 ;  /* 0x00008000000079c5 */ /* 0x000fe40000010000 */
[----:B------:R-:W-:-:S06]  /*33a0*/  WARPGROUP.ARRIVE ;  /* 0x00000000000079c5 */ /* 0x000fcc0000000000 */
        /* <DEDUP_REMOVED lines=23> */
[----:B------:R-:W-:-:S06]  /*3520*/  UMOV UR21, 0x80000020 ;  /* 0x8000002000157882 */ /* 0x000fcc0000000000 */
        /* <DEDUP_REMOVED lines=16> */
[----:B------:R0:W-:Y:S01]  /*3630*/  STL.64 [R1+0x40], R220 ;  /* 0x000040dc01007387 */ /* 0x0001e20000100a00 */
[----:B------:R-:W-:Y:S02]  /*3640*/  WARPGROUP.DEPBAR.LE gsb0, 0x0 ;  /* 0x00008000000079c5 */ /* 0x000fe40000010000 */
[----:B------:R-:W-:-:S06]  /*3650*/  WARPGROUP.ARRIVE ;  /* 0x00000000000079c5 */ /* 0x000fcc0000000000 */
[----:B------:R-:W-:Y:S01]  /*3660*/  HGMMA.64x32x16.F32.BF16 R184, gdesc[UR12], R184, gsb0 ;  /* 0x006000000cb879f0 */ /* 0x000fe200080018b8 */
[----:B------:R1:W-:Y:S04]  /*3670*/  STL.64 [R1+0x48], R222 ;  /* 0x000048de01007387 */ /* 0x0003e80000100a00 */
[----:B------:R2:W-:Y:S04]  /*3680*/  STL.64 [R1+0x50], R224 ;  /* 0x000050e001007387 */ /* 0x0005e80000100a00 */
[----:B------:R-:W-:Y:S04]  /*3690*/  STL.64 [R1+0x58], R226 ;  /* 0x000058e201007387 */ /* 0x000fe80000100a00 */
[----:B------:R3:W-:Y:S01]  /*36a0*/  STL.64 [R1+0x60], R228 ;  /* 0x000060e401007387 */ /* 0x0007e20000100a00 */
[----:B0-----:R-:W-:-:S03]  /*36b0*/  MOV R220, R21 ;  /* 0x0000001500dc7202 */ /* 0x001fc60000000f00 */
[----:B------:R0:W-:Y:S01]  /*36c0*/  STL.64 [R1+0x68], R230 ;  /* 0x000068e601007387 */ /* 0x0001e20000100a00 */
[----:B------:R-:W-:-:S03]  /*36d0*/  IMAD.MOV.U32 R221, RZ, RZ, R20 ;  /* 0x000000ffffdd7224 */ /* 0x000fc600078e0014 */
[----:B------:R4:W-:Y:S01]  /*36e0*/  STL.64 [R1+0x70], R232 ;  /* 0x000070e801007387 */ /* 0x0009e20000100a00 */
[----:B-1----:R-:W-:Y:S02]  /*36f0*/  IMAD.MOV.U32 R222, RZ, RZ, R19 ;  /* 0x000000ffffde7224 */ /* 0x002fe400078e0013 */
[----:B------:R-:W-:Y:S01]  /*3700*/  IMAD.MOV.U32 R223, RZ, RZ, R18 ;  /* 0x000000ffffdf7224 */ /* 0x000fe200078e0012 */
[----:B------:R1:W-:Y:S01]  /*3710*/  STL.64 [R1+0x78], R234 ;  /* 0x000078ea01007387 */ /* 0x0003e20000100a00 */
[----:B--2---:R-:W-:Y:S01]  /*3720*/  IMAD.MOV.U32 R224, RZ, RZ, R17 ;  /* 0x000000ffffe07224 */ /* 0x004fe200078e0011 */
[----:B---3--:R-:W-:Y:S01]  /*3730*/  MOV R228, R12 ;  /* 0x0000000c00e47202 */ /* 0x008fe20000000f00 */
[----:B------:R-:W-:Y:S02]  /*3740*/  IMAD.MOV.U32 R225, RZ, RZ, R15 ;  /* 0x000000ffffe17224 */ /* 0x000fe400078e000f */
[----:B------:R-:W-:Y:S02]  /*3750*/  IMAD.MOV.U32 R226, RZ, RZ, R14 ;  /* 0x000000ffffe27224 */ /* 0x000fe400078e000e */
[----:B------:R-:W-:-:S02]  /*3760*/  IMAD.MOV.U32 R227, RZ, RZ, R13 ;  /* 0x000000ffffe37224 */ /* 0x000fc400078e000d */
[----:B------:R-:W-:Y:S02]  /*3770*/  IMAD.MOV.U32 R229, RZ, RZ, R11 ;  /* 0x000000ffffe57224 */ /* 0x000fe400078e000b */
[----:B0-----:R-:W-:Y:S02]  /*3780*/  IMAD.MOV.U32 R230, RZ, RZ, R10 ;  /* 0x000000ffffe67224 */ /* 0x001fe400078e000a */
[----:B------:R-:W-:Y:S02]  /*3790*/  IMAD.MOV.U32 R231, RZ, RZ, R9 ;  /* 0x000000ffffe77224 */ /* 0x000fe400078e0009 */
[----:B----4-:R-:W-:Y:S02]  /*37a0*/  IMAD.MOV.U32 R232, RZ, RZ, R8 ;  /* 0x000000ffffe87224 */ /* 0x010fe400078e0008 */
[----:B------:R-:W-:Y:S02]  /*37b0*/  IMAD.MOV.U32 R233, RZ, RZ, R7 ;  /* 0x000000ffffe97224 */ /* 0x000fe400078e0007 */
[----:B-1----:R-:W-:-:S02]  /*37c0*/  IMAD.MOV.U32 R234, RZ, RZ, R6 ;  /* 0x000000ffffea7224 */ /* 0x002fc400078e0006 */
[----:B------:R-:W-:Y:S01]  /*37d0*/  IMAD.MOV.U32 R235, RZ, RZ, R4 ;  /* 0x000000ffffeb7224 */ /* 0x000fe200078e0004 */
[----:B------:R-:W-:Y:S01]  /*37e0*/  UMOV UR16, UR20 ;  /* 0x0000001400107c82 */ /* 0x000fe20008000000 */
[----:B------:R-:W-:Y:S01]  /*37f0*/  UMOV UR17, UR21 ;  /* 0x0000001500117c82 */ /* 0x000fe20008000000 */
[----:B------:R-:W-:-:S03]  /*3800*/  WARPGROUP.DEPBAR.LE gsb0, 0x0 ;  /* 0x00008000000079c5 */ /* 0x000fc60000010000 */
        /* <DEDUP_REMOVED lines=17> */
[----:B------:R-:W-:Y:S01]  /*3920*/  UIADD3 UR26, UR26, 0x402, URZ ;  /* 0x000004021a1a7890 */ /* 0x000fe2000fffe03f */
[----:B------:R-:W-:-:S06]  /*3930*/  UMOV UR17, 0x80000020 ;  /* 0x8000002000117882 */ /* 0x000fcc0000000000 */
        /* <DEDUP_REMOVED lines=19> */
[----:B------:R-:W-:Y:S01]  /*3a70*/  UMOV UR19, UR23 ;  /* 0x0000001700137c82 */ /* 0x000fe20008000000 */
[----:B------:R-:W-:Y:S02]  /*3a80*/  WARPGROUP.DEPBAR.LE gsb0, 0x0 ;  /* 0x00008000000079c5 */ /* 0x000fe40000010000 */
[----:B------:R-:W-:-:S06]  /*3a90*/  WARPGROUP.ARRIVE ;  /* 0x00000000000079c5 */ /* 0x000fcc0000000000 */
[----:B------:R-:W-:Y:S03]  /*3aa0*/  HGMMA.64x32x16.F32.BF16 R24, gdesc[UR16], R24, gsb0 ;  /* 0x00600000101879f0 */ /* 0x000fe60008001818 */
[----:B------:R-:W-:Y:S02]  /*3ab0*/  WARPGROUP.DEPBAR.LE gsb0, 0x0 ;  /* 0x00008000000079c5 */ /* 0x000fe40000010000 */
[----:B-1----:R-:W-:Y:S05]  /*3ac0*/  @!P0 BRA `(.L_x_23) ;  /* 0x0000000000048947 */ /* 0x002fea0003800000 */
[----:B------:R-:W-:Y:S01]  /*3ad0*/  BPT.TRAP 0x1 ;  /* 0x000000040000795c */ /* 0x000fe20000300000 */
.L_x_23:
[----:B------:R-:W-:Y:S02]  /*3ae0*/  UISETP.GT.U32.AND UP0, UPT, UR38, 0x1, UPT ;  /* 0x000000012600788c */ /* 0x000fe4000bf04070 */
[----:B------:R-:W-:-:S04]  /*3af0*/  ULEA UR4, UR24, UR42, 0x3 ;  /* 0x0000002a18047291 */ /* 0x000fc8000f8e183f */
[----:B------:R-:W-:Y:S01]  /*3b00*/  UIADD3 UR4, UR4, 0x30, URZ ;  /* 0x0000003004047890 */ /* 0x000fe2000fffe03f */
[----:B------:R-:W-:-:S03]  /*3b10*/  PLOP3.LUT P1, PT, PT, PT, UP0, 0x80, 0x0 ;  /* 0x000000000000781c */ /* 0x000fc60003f2f008 */
[----:B------:R-:W-:-:S09]  /*3b20*/  UPRMT UR4, URZ, 0x654, UR4 ;  /* 0x000006543f047896 */ /* 0x000fd20008000004 */
[----:B------:R-:W-:Y:S01]  /*3b30*/  SYNCS.ARRIVE.TRANS64.RED.A1T0 RZ, [UR4], RZ ;  /* 0x000000ffffff79a7 */ /* 0x000fe20008100404 */
[----:B------:R-:W-:Y:S05]  /*3b40*/  @P1 BRA `(.L_x_24) ;  /* 0x0000000000041947 */ /* 0x000fea0003800000 */
[----:B------:R-:W-:Y:S01]  /*3b50*/  BPT.TRAP 0x1 ;  /* 0x000000040000795c */ /* 0x000fe20000300000 */
.L_x_24:
[----:B------:R-:W-:Y:S01]  /*3b60*/  UIADD3 UR25, UR25, 0x1, URZ ;  /* 0x0000000119197890 */ /* 0x000fe2000fffe03f */
[C---:B------:R-:W-:Y:S01]  /*3b70*/  ISETP.GT.AND P1, PT, R0.reuse, 0x1, PT ;  /* 0x000000010000780c */ /* 0x040fe20003f24270 */
[----:B------:R-:W-:Y:S01]  /*3b80*/  UIADD3 UR24, UR24, 0x1, URZ ;  /* 0x0000000118187890 */ /* 0x000fe2000fffe03f */
[----:B------:R-:W-:Y:S01]  /*3b90*/  IADD3 R0, R0, -0x1, RZ ;  /* 0xffffffff00007810 */ /* 0x000fe20007ffe0ff */
[----:B------:R-:W-:Y:S02]  /*3ba0*/  UISETP.NE.AND UP0, UPT, UR25, 0x6, UPT ;  /* 0x000000061900788c */ /* 0x000fe4000bf05270 */
[----:B------:R-:W-:Y:S02]  /*3bb0*/  UISETP.NE.AND UP1, UPT, UR24, 0x6, UPT ;  /* 0x000000061800788c */ /* 0x000fe4000bf25270 */
[----:B------:R-:W-:Y:S02]  /*3bc0*/  USEL UR4, URZ, 0x1, UP0 ;  /* 0x000000013f047887 */ /* 0x000fe40008000000 */
[----:B------:R-:W-:-:S02]  /*3bd0*/  USEL UR25, UR25, URZ, UP0 ;  /* 0x0000003f19197287 */ /* 0x000fc40008000000 */
[----:B------:R-:W-:Y:S02]  /*3be0*/  USEL UR24, UR24, URZ, UP1 ;  /* 0x0000003f18187287 */ /* 0x000fe40008800000 */
[----:B------:R-:W-:Y:S01]  /*3bf0*/  LOP3.LUT R3, R3, UR4, RZ, 0x3c, !PT ;  /* 0x0000000403037c12 */ /* 0x000fe2000f8e3cff */
[----:B------:R-:W-:Y:S09]  /*3c00*/  @P1 BRA `(.L_x_25) ;  /* 0xffffffe800e81947 */ /* 0x000ff2000383ffff */
.L_x_18:
[----:B------:R-:W0:Y:S02]  /*3c10*/  LDC R0, c[0x0][0x28c] ;  /* 0x0000a300ff007b82 */ /* 0x000e240000000800 */
[----:B0-----:R-:W-:-:S13]  /*3c20*/  ISETP.GE.AND P1, PT, R0, 0x1, PT ;  /* 0x000000010000780c */ /* 0x001fda0003f26270 */
[----:B------:R-:W-:Y:S05]  /*3c30*/  @!P1 BRA `(.L_x_26) ;  /* 0x0000000000389947 */ /* 0x000fea0003800000 */
[----:B------:R-:W-:Y:S05]  /*3c40*/  @!P0 BRA `(.L_x_27) ;  /* 0x0000000000048947 */ /* 0x000fea0003800000 */
[----:B------:R-:W-:Y:S01]  /*3c50*/  BPT.TRAP 0x1 ;  /* 0x000000040000795c */ /* 0x000fe20000300000 */
.L_x_27:
[----:B------:R-:W-:Y:S01]  /*3c60*/  VIADD R0, R5, UR37 ;  /* 0x0000002505007c36 */ /* 0x000fe20008000000 */
[----:B------:R-:W-:-:S03]  /*3c70*/  UISETP.GT.U32.AND UP0, UPT, UR38, 0x1, UPT ;  /* 0x000000012600788c */ /* 0x000fc6000bf04070 */
[----:B------:R-:W-:-:S03]  /*3c80*/  IMAD.WIDE.U32 R4, R0, -0x55555555, RZ ;  /* 0xaaaaaaab00047825 */ /* 0x000fc600078e00ff */
[----:B------:R-:W-:Y:S02]  /*3c90*/  PLOP3.LUT P0, PT, PT, PT, UP0, 0x80, 0x0 ;  /* 0x000000000000781c */ /* 0x000fe40003f0f008 */
[----:B------:R-:W-:-:S05]  /*3ca0*/  SHF.R.U32.HI R4, RZ, 0x2, R5 ;  /* 0x00000002ff047819 */ /* 0x000fca0000011605 */
[----:B------:R-:W-:-:S05]  /*3cb0*/  IMAD R0, R4, -0x6, R0 ;  /* 0xfffffffa04007824 */ /* 0x000fca00078e0200 */
[----:B------:R-:W-:-:S05]  /*3cc0*/  LEA R0, R0, UR42, 0x3 ;  /* 0x0000002a00007c11 */ /* 0x000fca000f8e18ff */
[----:B------:R-:W-:-:S05]  /*3cd0*/  VIADD R0, R0, 0x30 ;  /* 0x0000003000007836 */ /* 0x000fca0000000000 */
[----:B------:R-:W-:-:S04]  /*3ce0*/  PRMT R0, RZ, 0x654, R0 ;  /* 0x00000654ff007816 */ /* 0x000fc80000000000 */
[----:B------:R0:W-:Y:S01]  /*3cf0*/  SYNCS.ARRIVE.TRANS64.RED.A1T0 RZ, [R0+URZ], RZ ;  /* 0x000000ff00ff79a7 */ /* 0x0001e2000810043f */
[----:B------:R-:W-:Y:S05]  /*3d00*/  @P0 BRA `(.L_x_26) ;  /* 0x0000000000040947 */ /* 0x000fea0003800000 */
[----:B------:R-:W-:Y:S01]  /*3d10*/  BPT.TRAP 0x1 ;  /* 0x000000040000795c */ /* 0x000fe20000300000 */
.L_x_26:
[----:B------:R-:W1:Y:S01]  /*3d20*/  S2R R5, SR_TID.X ;  /* 0x0000000000057919 */ /* 0x000e620000002100 */
[----:B------:R-:W-:Y:S02]  /*3d30*/  UIMAD UR43, UR43, 0xa0, URZ ;  /* 0x000000a02b2b78a4 */ /* 0x000fe4000f8e023f */
[----:B------:R-:W-:Y:S01]  /*3d40*/  USHF.R.S32.HI UR10, URZ, 0x1f, UR40 ;  /* 0x0000001f3f0a7899 */ /* 0x000fe20008011428 */
[----:B0-----:R-:W0:Y:S01]  /*3d50*/  S2R R0, SR_TID.X ;  /* 0x0000000000007919 */ /* 0x001e220000002100 */
[----:B------:R-:W-:Y:S01]  /*3d60*/  ULDC.64 UR8, c[0x0][0x5d0] ;  /* 0x0001740000087ab9 */ /* 0x000fe20000000a00 */
[----:B------:R-:W-:Y:S01]  /*3d70*/  UIMAD.WIDE UR6, UR44, 0x180, URZ ;  /* 0x000001802c0678a5 */ /* 0x000fe2000f8e023f */
[----:B------:R-:W-:Y:S01]  /*3d80*/  IMAD.U32 R236, RZ, RZ, UR43 ;  /* 0x0000002bffec7e24 */ /* 0x000fe2000f8e00ff */
[----:B------:R-:W-:Y:S02]  /*3d90*/  UIMAD UR4, UR10, UR8, URZ ;  /* 0x000000080a0472a4 */ /* 0x000fe4000f8e023f */
[----:B------:R-:W-:Y:S01]  /*3da0*/  IMAD.U32 R6, RZ, RZ, UR8 ;  /* 0x00000008ff067e24 */ /* 0x000fe2000f8e00ff */
[----:B------:R-:W-:-:S02]  /*3db0*/  UIMAD UR44, UR44, 0x180, URZ ;  /* 0x000001802c2c78a4 */ /* 0x000fc4000f8e023f */
[----:B------:R-:W-:Y:S01]  /*3dc0*/  UIMAD UR4, UR40, UR9, UR4 ;  /* 0x00000009280472a4 */ /* 0x000fe2000f8e0204 */
[----:B------:R-:W-:Y:S01]  /*3dd0*/  ULDC UR8, c[0x0][0x284] ;  /* 0x0000a10000087ab9 */ /* 0x000fe20000000800 */
[----:B------:R-:W-:Y:S02]  /*3de0*/  UIADD3 UR37, UR41, UR37, URZ ;  /* 0x0000002529257290 */ /* 0x000fe4000fffe03f */
[----:B------:R-:W-:Y:S02]  /*3df0*/  UISETP.GE.U32.AND UP2, UPT, UR41, 0x6, UPT ;  /* 0x000000062900788c */ /* 0x000fe4000bf46070 */
[----:B------:R-:W-:-:S04]  /*3e00*/  UISETP.GT.U32.AND UP1, UPT, UR37, 0x5, UPT ;  /* 0x000000052500788c */ /* 0x000fc8000bf24070 */
[----:B------:R-:W-:Y:S01]  /*3e10*/  UISETP.LT.U32.AND UP1, UPT, UR41, 0x6, UP1 ;  /* 0x000000062900788c */ /* 0x000fe20008f21070 */
[C---:B-1----:R-:W-:Y:S01]  /*3e20*/  IMAD.SHL.U32 R237, R5.reuse, 0x2, RZ ;  /* 0x0000000205ed7824 */ /* 0x042fe200078e00ff */
[----:B------:R-:W-:Y:S02]  /*3e30*/  LOP3.LUT R4, R5, 0x60, RZ, 0xc0, !PT ;  /* 0x0000006005047812 */ /* 0x000fe400078ec0ff */
[----:B0-----:R-:W-:Y:S02]  /*3e40*/  SHF.R.U32.HI R3, RZ, 0x7, R0 ;  /* 0x00000007ff037819 */ /* 0x001fe40000011600 */
[----:B------:R-:W-:Y:S02]  /*3e50*/  LOP3.LUT R236, R236, 0x6, R237, 0xf8, !PT ;  /* 0x00000006ecec7812 */ /* 0x000fe400078ef8ed */
[----:B------:R-:W-:Y:S02]  /*3e60*/  LOP3.LUT R3, R3, 0x1, RZ, 0xc0, !PT ;  /* 0x0000000103037812 */ /* 0x000fe400078ec0ff */
[----:B------:R-:W-:-:S02]  /*3e70*/  SHF.R.U32.HI R0, RZ, 0x2, R5 ;  /* 0x00000002ff007819 */ /* 0x000fc40000011605 */
[----:B------:R-:W-:Y:S01]  /*3e80*/  SHF.R.S32.HI R237, RZ, 0x1f, R236 ;  /* 0x0000001fffed7819 */ /* 0x000fe200000114ec */
[----:B------:R-:W-:Y:S01]  /*3e90*/  IMAD.SHL.U32 R17, R3, 0x40, RZ ;  /* 0x0000004003117824 */ /* 0x000fe200078e00ff */
[----:B------:R-:W-:Y:S02]  /*3ea0*/  LOP3.LUT R0, R0, 0x7, RZ, 0xc0, !PT ;  /* 0x0000000700007812 */ /* 0x000fe400078ec0ff */
[----:B------:R-:W-:Y:S01]  /*3eb0*/  SHF.R.U32.HI R4, RZ, 0x1, R4 ;  /* 0x00000001ff047819 */ /* 0x000fe20000011604 */
[----:B------:R-:W-:Y:S01]  /*3ec0*/  IMAD.WIDE.U32 R6, R6, UR40, R236 ;  /* 0x0000002806067c25 */ /* 0x000fe2000f8e00ec */
[--C-:B------:R-:W-:Y:S02]  /*3ed0*/  LOP3.LUT R17, R17, 0x40, R0.reuse, 0xe2, !PT ;  /* 0x0000004011117812 */ /* 0x100fe400078ee200 */
[----:B------:R-:W-:Y:S01]  /*3ee0*/  IADD3 R0, RZ, -R4, -R0 ;  /* 0x80000004ff007210 */ /* 0x000fe20007ffe800 */
[----:B------:R-:W-:Y:S01]  /*3ef0*/  VIADD R7, R7, UR4 ;  /* 0x0000000407077c36 */ /* 0x000fe20008000000 */
[----:B------:R-:W-:Y:S01]  /*3f00*/  ULDC UR4, c[0x0][0x288] ;  /* 0x0000a20000047ab9 */ /* 0x000fe20000000800 */
[----:B------:R-:W-:Y:S01]  /*3f10*/  LOP3.LUT R17, R17, UR6, R4, 0xfe, !PT ;  /* 0x0000000611117c12 */ /* 0x000fe2000f8efe04 */
[----:B------:R-:W-:Y:S01]  /*3f20*/  UISETP.GE.AND UP0, UPT, UR43, UR4, UPT ;  /* 0x000000042b00728c */ /* 0x000fe2000bf06270 */
[----:B------:R-:W-:Y:S01]  /*3f30*/  IMAD R0, R3, -0x40, R0 ;  /* 0xffffffc003007824 */ /* 0x000fe200078e0200 */
[----:B------:R-:W-:Y:S01]  /*3f40*/  MOV R3, UR8 ;  /* 0x0000000800037c02 */ /* 0x000fe20008000f00 */
[----:B------:R-:W-:Y:S01]  /*3f50*/  IMAD.MOV.U32 R4, RZ, RZ, -0x2 ;  /* 0xfffffffeff047424 */ /* 0x000fe200078e00ff */
[----:B------:R-:W-:-:S02]  /*3f60*/  UISETP.GE.OR UP0, UPT, UR44, UR8, UP0 ;  /* 0x000000082c00728c */ /* 0x000fc40008706670 */
[----:B------:R-:W-:Y:S01]  /*3f70*/  IADD3 R3, R3, -UR44, R0 ;  /* 0x8000002c03037c10 */ /* 0x000fe2000fffe000 */
[----:B------:R-:W-:Y:S01]  /*3f80*/  USEL UR8, URZ, 0x1, !UP1 ;  /* 0x000000013f087887 */ /* 0x000fe2000c800000 */
[----:B------:R-:W-:Y:S01]  /*3f90*/  LOP3.LUT R0, R5, 0x3, RZ, 0xc0, !PT ;  /* 0x0000000305007812 */ /* 0x000fe200078ec0ff */
[----:B------:R-:W-:Y:S01]  /*3fa0*/  UMOV UR44, 0xffffffff ;  /* 0xffffffff002c7882 */ /* 0x000fe20000000000 */
[----:B------:R-:W-:Y:S01]  /*3fb0*/  PLOP3.LUT P0, PT, PT, PT, UP0, 0x80, 0x0 ;  /* 0x000000000000781c */ /* 0x000fe20003f0f008 */
[----:B------:R-:W-:Y:S02]  /*3fc0*/  ULOP3.LUT UR36, UR36, UR8, URZ, 0x3c, !UPT ;  /* 0x0000000824247292 */ /* 0x000fe4000f8e3c3f */
[----:B------:R-:W-:Y:S01]  /*3fd0*/  IMAD R0, R0, R4, UR4 ;  /* 0x0000000400007e24 */ /* 0x000fe2000f8e0204 */
[----:B------:R-:W-:-:S03]  /*3fe0*/  UIMAD.WIDE.U32 UR4, UR37, -0x55555555, URZ ;  /* 0xaaaaaaab250478a5 */ /* 0x000fc6000f8e003f */
[----:B------:R-:W-:Y:S01]  /*3ff0*/  VIADD R0, R0, -UR43 ;  /* 0x8000002b00007c36 */ /* 0x000fe20008000000 */
[----:B------:R-:W-:-:S04]  /*4000*/  USHF.R.U32.HI UR4, URZ, 0x2, UR5 ;  /* 0x000000023f047899 */ /* 0x000fc80008011605 */
[----:B------:R-:W-:Y:S02]  /*4010*/  UIMAD UR37, UR4, -0x6, UR37 ;  /* 0xfffffffa042578a4 */ /* 0x000fe4000f8e0225 */
[----:B------:R-:W-:Y:S01]  /*4020*/  @UP2 ULOP3.LUT UR36, UR36, 0x1, UR4, 0x78, !UPT ;  /* 0x0000000124242892 */ /* 0x000fe2000f8e7804 */
[----:B------:R-:W-:Y:S11]  /*4030*/  @P0 BRA `(.L_x_28) ;  /* 0x000000f400b40947 */ /* 0x000ff60003800000 */
[----:B-----5:R-:W-:Y:S01]  /*4040*/  FSETP.NEU.AND P2, PT, R16, RZ, PT ;  /* 0x000000ff1000720b */ /* 0x020fe20003f4d000 */
[----:B------:R-:W-:Y:S01]  /*4050*/  ULDC.64 UR8, c[0x0][0x5c8] ;  /* 0x0001720000087ab9 */ /* 0x000fe20000000a00 */
[----:B------:R-:W-:Y:S01]  /*4060*/  ISETP.GT.AND P0, PT, R3, RZ, PT ;  /* 0x000000ff0300720c */ /* 0x000fe20003f04270 */
[----:B------:R-:W-:Y:S01]  /*4070*/  UIMAD UR4, UR7, UR8, URZ ;  /* 0x00000008070472a4 */ /* 0x000fe2000f8e023f */
[----:B------:R-:W-:Y:S01]  /*4080*/  IMAD.U32 R12, RZ, RZ, UR9 ;  /* 0x00000009ff0c7e24 */ /* 0x000fe2000f8e00ff */
[----:B------:R-:W-:Y:S01]  /*4090*/  BSSY B0, `(.L_x_28) ;  /* 0x0000f67000007945 */ /* 0x000fe20003800000 */
[----:B------:R-:W-:Y:S01]  /*40a0*/  IMAD.WIDE.U32 R6, R17, UR8, R6 ;  /* 0x0000000811067c25 */ /* 0x000fe2000f8e0006 */
[----:B------:R-:W-:-:S03]  /*40b0*/  ISETP.GT.AND P1, PT, R0, RZ, P0 ;  /* 0x000000ff0000720c */ /* 0x000fc60000724270 */
[----:B------:R-:W-:-:S04]  /*40c0*/  IMAD R12, R17, R12, UR4 ;  /* 0x00000004110c7e24 */ /* 0x000fc8000f8e020c */
[----:B------:R-:W-:Y:S01]  /*40d0*/  IMAD.IADD R12, R7, 0x1, R12 ;  /* 0x00000001070c7824 */ /* 0x000fe200078e020c */
[----:B------:R-:W-:Y:S06]  /*40e0*/  @!P2 BRA `(.L_x_29) ;  /* 0x000000ac0080a947 */ /* 0x000fec0003800000 */
[----:B------:R-:W0:Y:S01]  /*40f0*/  LDC.64 R8, c[0x0][0x5b8] ;  /* 0x00016e00ff087b82 */ /* 0x000e220000000a00 */
[----:B------:R-:W2:Y:S01]  /*4100*/  LDL.LU R20, [R1+0x40] ;  /* 0x0000400001147983 */ /* 0x000ea20000300800 */
[----:B------:R-:W-:-:S06]  /*4110*/  ULDC.64 UR4, c[0x0][0x5c0] ;  /* 0x0001700000047ab9 */ /* 0x000fcc0000000a00 */
[----:B------:R-:W1:Y:S08]  /*4120*/  LDC.64 R232, c[0x0][0x5b0] ;  /* 0x00016c00ffe87b82 */ /* 0x000e700000000a00 */
[----:B------:R-:W3:Y:S01]  /*4130*/  LDC.64 R22, c[0x0][0x5a8] ;  /* 0x00016a00ff167b82 */ /* 0x000ee20000000a00 */
[----:B0-----:R-:W-:Y:S01]  /*4140*/  IMAD.MOV.U32 R235, RZ, RZ, R8 ;  /* 0x000000ffffeb7224 */ /* 0x001fe200078e0008 */
[----:B------:R3:W-:Y:S01]  /*4150*/  STL [R1+0x88], R8 ;  /* 0x0000880801007387 */ /* 0x0007e20000100800 */
[----:B------:R-:W-:-:S02]  /*4160*/  IMAD.MOV.U32 R5, RZ, RZ, R9 ;  /* 0x000000ffff057224 */ /* 0x000fc400078e0009 */
[C---:B------:R-:W-:Y:S02]  /*4170*/  IMAD R4, R235.reuse, UR10, RZ ;  /* 0x0000000aeb047c24 */ /* 0x040fe4000f8e02ff */
[----:B------:R-:W-:-:S04]  /*4180*/  IMAD.WIDE.U32 R18, R235, UR40, R236 ;  /* 0x00000028eb127c25 */ /* 0x000fc8000f8e00ec */
[----:B------:R-:W-:Y:S01]  /*4190*/  IMAD R13, R5, UR40, R4 ;  /* 0x00000028050d7c24 */ /* 0x000fe2000f8e0204 */
[----:B------:R-:W-:Y:S01]  /*41a0*/  MOV R14, R18 ;  /* 0x00000012000e7202 */ /* 0x000fe20000000f00 */
[----:B-1----:R-:W-:Y:S02]  /*41b0*/  IMAD R11, R232, UR7, RZ ;  /* 0x00000007e80b7c24 */ /* 0x002fe4000f8e02ff */
[----:B------:R-:W-:Y:S01]  /*41c0*/  IMAD.IADD R15, R19, 0x1, R13 ;  /* 0x00000001130f7824 */ /* 0x000fe200078e020d */
[----:B------:R-:W-:Y:S01]  /*41d0*/  STL [R1+0x8c], R13 ;  /* 0x00008c0d01007387 */ /* 0x000fe20000100800 */
[C---:B------:R-:W-:Y:S02]  /*41e0*/  IMAD R11, R17.reuse, R233, R11 ;  /* 0x000000e9110b7224 */ /* 0x040fe400078e020b */
[----:B------:R-:W-:Y:S01]  /*41f0*/  IMAD.WIDE.U32 R4, R17, R232, R14 ;  /* 0x000000e811047225 */ /* 0x000fe200078e000e */
[----:B------:R-:W-:Y:S03]  /*4200*/  STL.64 [R1+0x90], R18 ;  /* 0x0000901201007387 */ /* 0x000fe60000100a00 */
[----:B------:R-:W-:Y:S01]  /*4210*/  IMAD.IADD R5, R5, 0x1, R11 ;  /* 0x0000000105057824 */ /* 0x000fe200078e020b */
[C---:B---3--:R-:W-:Y:S01]  /*4220*/  LEA R8, P2, R4.reuse, R22, 0x1 ;  /* 0x0000001604087211 */ /* 0x048fe200078408ff */
[----:B------:R-:W-:Y:S03]  /*4230*/  STL.64 [R1+0x80], R14 ;  /* 0x0000800e01007387 */ /* 0x000fe60000100a00 */
[----:B------:R-:W-:-:S05]  /*4240*/  LEA.HI.X R9, R4, R23, R5, 0x1, P2 ;  /* 0x0000001704097211 */ /* 0x000fca00010f0c05 */
[----:B------:R-:W3:Y:S01]  /*4250*/  @P1 LDG.E.LTC128B.U16 R10, desc[UR46][R8.64] ;  /* 0x0000002e080a1981 */ /* 0x000ee2000c1e1520 */
[----:B------:R-:W-:Y:S01]  /*4260*/  BSSY B1, `(.L_x_30) ;  /* 0x0000012000017945 */ /* 0x000fe20003800000 */
[C---:B---3--:R-:W-:Y:S01]  /*4270*/  IMAD.U32 R4, R10.reuse, 0x10000, RZ ;  /* 0x000100000a047824 */ /* 0x048fe200078e00ff */
[----:B------:R-:W-:-:S03]  /*4280*/  PRMT R8, R10, 0x7610, R8 ;  /* 0x000076100a087816 */ /* 0x000fc60000000008 */
[----:B------:R-:W-:-:S04]  /*4290*/  FMUL R4, R4, R16 ;  /* 0x0000001004047220 */ /* 0x000fc80000400000 */
[----:B--2---:R-:W-:Y:S01]  /*42a0*/  FFMA R7, R20, R2, R4 ;  /* 0x0000000214077223 */ /* 0x004fe20000000004 */
[----:B------:R-:W-:-:S04]  /*42b0*/  LEA R4, P2, R6, UR4, 0x1 ;  /* 0x0000000406047c11 */ /* 0x000fc8000f8408ff */
[----:B------:R-:W-:Y:S02]  /*42c0*/  LEA.HI.X R5, R6, UR5, R12, 0x1, P2 ;  /* 0x0000000506057c11 */ /* 0x000fe400090f0c0c */
[----:B------:R-:W-:-:S05]  /*42d0*/  F2FP.BF16.F32.PACK_AB R6, RZ, R7 ;  /* 0x00000007ff06723e */ /* 0x000fca00000010ff */
[----:B------:R0:W-:Y:S02]  /*42e0*/  @P1 STG.E.U16 desc[UR46][R4.64], R6 ;  /* 0x0000000604001986 */ /* 0x0001e4000c10152e */
[----:B0-----:R-:W-:-:S04]  /*42f0*/  IMAD.WIDE.U32 R6, R17, R232, R236 ;  /* 0x000000e811067225 */ /* 0x001fc800078e00ec */
[----:B------:R-:W-:Y:S02]  /*4300*/  IMAD.IADD R7, R11, 0x1, R7 ;  /* 0x000000010b077824 */ /* 0x000fe400078e0207 */
[----:B------:R-:W-:-:S04]  /*4310*/  IMAD.WIDE.U32 R6, R235, UR40, R6 ;  /* 0x00000028eb067c25 */ /* 0x000fc8000f8e0006 */
[----:B------:R-:W-:Y:S01]  /*4320*/  IMAD.IADD R7, R13, 0x1, R7 ;  /* 0x000000010d077824 */ /* 0x000fe200078e0207 */
[----:B------:R-:W-:-:S04]  /*4330*/  LEA R20, P1, R6, R22, 0x1 ;  /* 0x0000001606147211 */ /* 0x000fc800078208ff */
[----:B------:R-:W-:Y:S02]  /*4340*/  LEA.HI.X R21, R6, R23, R7, 0x1, P1 ;  /* 0x0000001706157211 */ /* 0x000fe400008f0c07 */
[----:B------:R-:W-:-:S13]  /*4350*/  ISETP.GT.AND P1, PT, R0, 0x1, P0 ;  /* 0x000000010000780c */ /* 0x000fda0000724270 */
[----:B------:R-:W-:Y:S05]  /*4360*/  @!P1 BRA `(.L_x_31) ;  /* 0x0000000000049947 */ /* 0x000fea0003800000 */
[----:B------:R0:W5:Y:S02]  /*4370*/  LDG.E.LTC128B.U16 R8, desc[UR46][R20.64+0x2] ;  /* 0x0000022e14087981 */ /* 0x000164000c1e1520 */
.L_x_31:
[----:B------:R-:W-:Y:S05]  /*4380*/  BSYNC B1 ;  /* 0x0000000000017941 */ /* 0x000fea0003800000 */
.L_x_30:
[----:B------:R-:W2:Y:S01]  /*4390*/  LDL.LU R7, [R1+0x44] ;  /* 0x0000440001077983 */ /* 0x000ea20000300800 */
[----:B-----5:R-:W-:-:S03]  /*43a0*/  IMAD.U32 R6, R8, 0x10000, RZ ;  /* 0x0001000008067824 */ /* 0x020fc600078e00ff */
[----:B------:R-:W3:Y:S01]  /*43b0*/  LDL.LU R12, [R1+0x48] ;  /* 0x00004800010c7983 */ /* 0x000ee20000300800 */
[----:B------:R-:W-:Y:S01]  /*43c0*/  FMUL R6, R6, R16 ;  /* 0x0000001006067220 */ /* 0x000fe20000400000 */
[----:B------:R-:W-:-:S03]  /*43d0*/  ISETP.GT.AND P5, PT, R3, 0x8, PT ;  /* 0x000000080300780c */ /* 0x000fc60003fa4270 */
[----:B--2---:R-:W-:Y:S01]  /*43e0*/  FFMA R6, R7, R2, R6 ;  /* 0x0000000207067223 */ /* 0x004fe20000000006 */
[----:B------:R-:W-:-:S04]  /*43f0*/  SHF.L.U64.HI R7, R232, 0x3, R233 ;  /* 0x00000003e8077819 */ /* 0x000fc800000102e9 */
[----:B------:R-:W-:-:S05]  /*4400*/  F2FP.BF16.F32.PACK_AB R6, RZ, R6 ;  /* 0x00000006ff06723e */ /* 0x000fca00000010ff */
[----:B------:R1:W-:Y:S01]  /*4410*/  @P1 STG.E.U16 desc[UR46][R4.64+0x2], R6 ;  /* 0x0000020604001986 */ /* 0x0003e2000c10152e */
[----:B------:R-:W-:Y:S01]  /*4420*/  ISETP.GT.AND P1, PT, R0, RZ, P5 ;  /* 0x000000ff0000720c */ /* 0x000fe20002f24270 */
[----:B-1----:R-:W-:-:S05]  /*4430*/  IMAD.SHL.U32 R6, R232, 0x8, RZ ;  /* 0x00000008e8067824 */ /* 0x002fca00078e00ff */
[----:B------:R1:W-:Y:S02]  /*4440*/  STL.64 [R1+0x40], R6 ;  /* 0x0000400601007387 */ /* 0x0003e40000100a00 */
[----:B-1----:R-:W-:-:S04]  /*4450*/  IMAD.WIDE.U32 R6, R17, R232, R6 ;  /* 0x000000e811067225 */ /* 0x002fc800078e0006 */
[----:B------:R-:W-:Y:S01]  /*4460*/  IMAD.IADD R9, R11, 0x1, R7 ;  /* 0x000000010b097824 */ /* 0x000fe200078e0207 */
[----:B------:R-:W-:-:S04]  /*4470*/  IADD3 R7, P2, R18, R6, RZ ;  /* 0x0000000612077210 */ /* 0x000fc80007f5e0ff */
[----:B------:R-:W-:Y:S02]  /*4480*/  IADD3.X R11, R9, R15, RZ, P2, !PT ;  /* 0x0000000f090b7210 */ /* 0x000fe400017fe4ff */
[----:B------:R-:W-:-:S04]  /*4490*/  LEA R10, P2, R7, R22, 0x1 ;  /* 0x00000016070a7211 */ /* 0x000fc800078408ff */
[----:B------:R-:W-:-:S05]  /*44a0*/  LEA.HI.X R11, R7, R23, R11, 0x1, P2 ;  /* 0x00000017070b7211 */ /* 0x000fca00010f0c0b */
[----:B------:R1:W2:Y:S01]  /*44b0*/  @P1 LDG.E.LTC128B.U16 R8, desc[UR46][R10.64] ;  /* 0x0000002e0a081981 */ /* 0x0002a2000c1e1520 */
[----:B------:R-:W-:Y:S01]  /*44c0*/  IADD3 R6, P2, R236, R6, RZ ;  /* 0x00000006ec067210 */ /* 0x000fe20007f5e0ff */
[----:B------:R-:W-:Y:S01]  /*44d0*/  BSSY B1, `(.L_x_32) ;  /* 0x0000017000017945 */ /* 0x000fe20003800000 */
[----:B------:R-:W-:-:S03]  /*44e0*/  ISETP.GT.AND P3, PT, R0, 0x1, P5 ;  /* 0x000000010000780c */ /* 0x000fc60002f64270 */
[----:B------:R-:W-:Y:S02]  /*44f0*/  IMAD.X R7, R237, 0x1, R9, P2 ;  /* 0x00000001ed077824 */ /* 0x000fe400010e0609 */
[----:B------:R-:W-:Y:S02]  /*4500*/  IMAD.U32 R9, RZ, RZ, UR9 ;  /* 0x00000009ff097e24 */ /* 0x000fe4000f8e00ff */
[----:B------:R-:W-:-:S04]  /*4510*/  IMAD.WIDE.U32 R6, R235, UR40, R6 ;  /* 0x00000028eb067c25 */ /* 0x000fc8000f8e0006 */
[----:B------:R-:W-:Y:S01]  /*4520*/  IMAD.IADD R7, R13, 0x1, R7 ;  /* 0x000000010d077824 */ /* 0x000fe200078e0207 */
[----:B------:R-:W-:Y:S01]  /*4530*/  LEA R18, P2, R6, R22, 0x1 ;  /* 0x0000001606127211 */ /* 0x000fe200078408ff */
[----:B-1----:R-:W-:-:S03]  /*4540*/  IMAD.U32 R10, RZ, RZ, UR8 ;  /* 0x00000008ff0a7e24 */ /* 0x002fc6000f8e00ff */
[----:B------:R-:W-:Y:S02]  /*4550*/  LEA.HI.X R19, R6, R23, R7, 0x1, P2 ;  /* 0x0000001706137211 */ /* 0x000fe400010f0c07 */
[----:B------:R-:W-:-:S05]  /*4560*/  SHF.L.U64.HI R11, R10, 0x4, R9 ;  /* 0x000000040a0b7819 */ /* 0x000fca0000010209 */
[----:B------:R1:W-:Y:S01]  /*4570*/  STL [R1+0x48], R11 ;  /* 0x0000480b01007387 */ /* 0x0003e20000100800 */
[----:B--2---:R-:W-:-:S04]  /*4580*/  IMAD.U32 R6, R8, 0x10000, RZ ;  /* 0x0001000008067824 */ /* 0x004fc800078e00ff */
[----:B------:R-:W-:-:S04]  /*4590*/  FMUL R6, R6, R16 ;  /* 0x0000001006067220 */ /* 0x000fc80000400000 */
[----:B---3--:R-:W-:Y:S01]  /*45a0*/  FFMA R7, R12, R2, R6 ;  /* 0x000000020c077223 */ /* 0x008fe20000000006 */
[----:B------:R-:W-:-:S04]  /*45b0*/  IMAD.U32 R6, RZ, RZ, UR8 ;  /* 0x00000008ff067e24 */ /* 0x000fc8000f8e00ff */
[----:B------:R-:W-:Y:S01]  /*45c0*/  IMAD.SHL.U32 R12, R6, 0x10, RZ ;  /* 0x00000010060c7824 */ /* 0x000fe200078e00ff */
[----:B------:R-:W-:-:S04]  /*45d0*/  F2FP.BF16.F32.PACK_AB R7, RZ, R7 ;  /* 0x00000007ff07723e */ /* 0x000fc800000010ff */
[----:B------:R-:W-:Y:S02]  /*45e0*/  IADD3 R6, P2, R12, R4, RZ ;  /* 0x000000040c067210 */ /* 0x000fe40007f5e0ff */
[----:B------:R-:W-:Y:S02]  /*45f0*/  PRMT R9, R7, 0x7610, R9 ;  /* 0x0000761007097816 */ /* 0x000fe40000000009 */
[----:B------:R-:W-:-:S05]  /*4600*/  IADD3.X R7, R11, R5, RZ, P2, !PT ;  /* 0x000000050b077210 */ /* 0x000fca00017fe4ff */
[----:B------:R1:W-:Y:S01]  /*4610*/  @P1 STG.E.U16 desc[UR46][R6.64], R9 ;  /* 0x0000000906001986 */ /* 0x0003e2000c10152e */
[----:B------:R-:W-:Y:S05]  /*4620*/  @!P3 BRA `(.L_x_33) ;  /* 0x000000000004b947 */ /* 0x000fea0003800000 */
[----:B------:R2:W5:Y:S02]  /*4630*/  LDG.E.LTC128B.U16 R8, desc[UR46][R18.64+0x2] ;  /* 0x0000022e12087981 */ /* 0x000564000c1e1520 */
.L_x_33:
[----:B------:R-:W-:Y:S05]  /*4640*/  BSYNC B1 ;  /* 0x0000000000017941 */ /* 0x000fea0003800000 */
.L_x_32:
[----:B------:R-:W3:Y:S01]  /*4650*/  LDL.LU R10, [R1+0x4c] ;  /* 0x00004c00010a7983 */ /* 0x000ee20000300800 */
[----:B-1---5:R-:W-:Y:S01]  /*4660*/  IMAD.U32 R9, R8, 0x10000, RZ ;  /* 0x0001000008097824 */ /* 0x022fe200078e00ff */
[----:B------:R-:W-:Y:S01]  /*4670*/  ISETP.GT.AND P1, PT, R0, 0x8, P0 ;  /* 0x000000080000780c */ /* 0x000fe20000724270 */
[----:B------:R-:W-:Y:S02]  /*4680*/  BSSY B1, `(.L_x_34) ;  /* 0x0000007000017945 */ /* 0x000fe40003800000 */
[----:B------:R-:W-:-:S04]  /*4690*/  FMUL R9, R9, R16 ;  /* 0x0000001009097220 */ /* 0x000fc80000400000 */
[----:B---3--:R-:W-:-:S05]  /*46a0*/  FFMA R9, R10, R2, R9 ;  /* 0x000000020a097223 */ /* 0x008fca0000000009 */
[----:B------:R-:W-:-:S05]  /*46b0*/  F2FP.BF16.F32.PACK_AB R9, RZ, R9 ;  /* 0x00000009ff09723e */ /* 0x000fca00000010ff */
[----:B------:R1:W-:Y:S01]  /*46c0*/  @P3 STG.E.U16 desc[UR46][R6.64+0x2], R9 ;  /* 0x0000020906003986 */ /* 0x0003e2000c10152e */
[----:B------:R-:W-:Y:S05]  /*46d0*/  @!P1 BRA `(.L_x_35) ;  /* 0x0000000000049947 */ /* 0x000fea0003800000 */
[----:B------:R3:W5:Y:S02]  /*46e0*/  LDG.E.LTC128B.U16 R8, desc[UR46][R20.64+0x10] ;  /* 0x0000102e14087981 */ /* 0x000764000c1e1520 */
.L_x_35:
[----:B------:R-:W-:Y:S05]  /*46f0*/  BSYNC B1 ;  /* 0x0000000000017941 */ /* 0x000fea0003800000 */
.L_x_34:
[----:B------:R-:W4:Y:S01]  /*4700*/  LDL.LU R10, [R1+0x50] ;  /* 0x00005000010a7983 */ /* 0x000f220000300800 */
[----:B-1---5:R-:W-:Y:S01]  /*4710*/  IMAD.U32 R9, R8, 0x10000, RZ ;  /* 0x0001000008097824 */ /* 0x022fe200078e00ff */
[----:B------:R-:W-:Y:S01]  /*4720*/  ISETP.GT.AND P2, PT, R0, 0x9, P0 ;  /* 0x000000090000780c */ /* 0x000fe20000744270 */
[----:B------:R-:W-:Y:S02]  /*4730*/  BSSY B1, `(.L_x_36) ;  /* 0x0000007000017945 */ /* 0x000fe40003800000 */
[----:B------:R-:W-:-:S04]  /*4740*/  FMUL R9, R9, R16 ;  /* 0x0000001009097220 */ /* 0x000fc80000400000 */
[----:B----4-:R-:W-:-:S05]  /*4750*/  FFMA R9, R10, R2, R9 ;  /* 0x000000020a097223 */ /* 0x010fca0000000009 */
[----:B------:R-:W-:-:S05]  /*4760*/  F2FP.BF16.F32.PACK_AB R9, RZ, R9 ;  /* 0x00000009ff09723e */ /* 0x000fca00000010ff */
[----:B------:R1:W-:Y:S01]  /*4770*/  @P1 STG.E.U16 desc[UR46][R4.64+0x10], R9 ;  /* 0x0000100904001986 */ /* 0x0003e2000c10152e */
[----:B------:R-:W-:Y:S05]  /*4780*/  @!P2 BRA `(.L_x_37) ;  /* 0x000000000004a947 */ /* 0x000fea0003800000 */
[----:B------:R4:W5:Y:S02]  /*4790*/  LDG.E.LTC128B.U16 R8, desc[UR46][R20.64+0x12] ;  /* 0x0000122e14087981 */ /* 0x000964000c1e1520 */
.L_x_37:
[----:B------:R-:W-:Y:S05]  /*47a0*/  BSYNC B1 ;  /* 0x0000000000017941 */ /* 0x000fea0003800000 */
.L_x_36:
[----:B------:R-:W2:Y:S01]  /*47b0*/  LDL.LU R10, [R1+0x54] ;  /* 0x00005400010a7983 */ /* 0x000ea20000300800 */
[----:B-1---5:R-:W-:Y:S01]  /*47c0*/  IMAD.U32 R9, R8, 0x10000, RZ ;  /* 0x0001000008097824 */ /* 0x022fe200078e00ff */
[----:B------:R-:W-:Y:S01]  /*47d0*/  ISETP.GT.AND P1, PT, R0, 0x8, P5 ;  /* 0x000000080000780c */ /* 0x000fe20002f24270 */
[----:B------:R-:W-:Y:S02]  /*47e0*/  BSSY B1, `(.L_x_38) ;  /* 0x0000007000017945 */ /* 0x000fe40003800000 */
[----:B------:R-:W-:-:S04]  /*47f0*/  FMUL R9, R9, R16 ;  /* 0x0000001009097220 */ /* 0x000fc80000400000 */
[----:B--2---:R-:W-:-:S05]  /*4800*/  FFMA R9, R10, R2, R9 ;  /* 0x000000020a097223 */ /* 0x004fca0000000009 */
[----:B------:R-:W-:-:S05]  /*4810*/  F2FP.BF16.F32.PACK_AB R9, RZ, R9 ;  /* 0x00000009ff09723e */ /* 0x000fca00000010ff */
[----:B------:R1:W-:Y:S01]  /*4820*/  @P2 STG.E.U16 desc[UR46][R4.64+0x12], R9 ;  /* 0x0000120904002986 */ /* 0x0003e2000c10152e */
[----:B------:R-:W-:Y:S05]  /*4830*/  @!P1 BRA `(.L_x_39) ;  /* 0x0000000000049947 */ /* 0x000fea0003800000 */
[----:B------:R2:W5:Y:S02]  /*4840*/  LDG.E.LTC128B.U16 R8, desc[UR46][R18.64+0x10] ;  /* 0x0000102e12087981 */ /* 0x000564000c1e1520 */
.L_x_39:
[----:B------:R-:W-:Y:S05]  /*4850*/  BSYNC B1 ;  /* 0x0000000000017941 */ /* 0x000fea0003800000 */
.L_x_38:
        /* <DEDUP_REMOVED lines=10> */
.L_x_41:
[----:B------:R-:W-:Y:S05]  /*4900*/  BSYNC B1 ;  /* 0x0000000000017941 */ /* 0x000fea0003800000 */
.L_x_40:
        /* <DEDUP_REMOVED lines=10> */
.L_x_43:
[----:B------:R-:W-:Y:S05]  /*49b0*/  BSYNC B1 ;  /* 0x0000000000017941 */ /* 0x000fea0003800000 */
.L_x_42:
        /* <DEDUP_REMOVED lines=10> */
.L_x_45:
[----:B------:R-:W-:Y:S05]  /*4a60*/  BSYNC B1 ;  /* 0x0000000000017941 */ /* 0x000fea0003800000 */
.L_x_44:
        /* <DEDUP_REMOVED lines=10> */
.L_x_47:
[----:B------:R-:W-:Y:S05]  /*4b10*/  BSYNC B1 ;  /* 0x0000000000017941 */ /* 0x000fea0003800000 */
.L_x_46:
[----:B------:R-:W3:Y:S01]  /*4b20*/  LDL.LU R10, [R1+0x68] ;  /* 0x00006800010a7983 */ /* 0x000ee20000300800 */
[----:B-1---5:R-:W-:Y:S01]  /*4b30*/  SHF.L.U32 R9, R8, 0x10, RZ ;  /* 0x0000001008097819 */ /* 0x022fe200000006ff */
[----:B------:R-:W-:Y:S01]  /*4b40*/  BSSY B1, `(.L_x_48) ;  /* 0x0000008000017945 */ /* 0x000fe20003800000 */
[----:B------:R-:W-:-:S03]  /*4b50*/  ISETP.GT.AND P2, PT, R0, 0x11, P5 ;  /* 0x000000110000780c */ /* 0x000fc60002f44270 */
[----:B------:R-:W-:-:S04]  /*4b60*/  FMUL R9, R9, R16 ;  /* 0x0000001009097220 */ /* 0x000fc80000400000 */
[----:B---3--:R-:W-:-:S05]  /*4b70*/  FFMA R9, R10, R2, R9 ;  /* 0x000000020a097223 */ /* 0x008fca0000000009 */
[----:B------:R-:W-:-:S05]  /*4b80*/  F2FP.BF16.F32.PACK_AB R9, RZ, R9 ;  /* 0x00000009ff09723e */ /* 0x000fca00000010ff */
[----:B------:R1:W-:Y:S01]  /*4b90*/  @P1 STG.E.U16 desc[UR46][R6.64+0x20], R9 ;  /* 0x0000200906001986 */ /* 0x0003e2000c10152e */
[----:B------:R-:W-:Y:S05]  /*4ba0*/  @!P2 BRA `(.L_x_49) ;  /* 0x000000000004a947 */ /* 0x000fea0003800000 */
[----:B------:R3:W5:Y:S02]  /*4bb0*/  LDG.E.LTC128B.U16 R8, desc[UR46][R18.64+0x22] ;  /* 0x0000222e12087981 */ /* 0x000764000c1e1520 */
.L_x_49:
[----:B------:R-:W-:Y:S05]  /*4bc0*/  BSYNC B1 ;  /* 0x0000000000017941 */ /* 0x000fea0003800000 */
.L_x_48:
        /* <DEDUP_REMOVED lines=10> */
.L_x_51:
[----:B------:R-:W-:Y:S05]  /*4c70*/  BSYNC B1 ;  /* 0x0000000000017941 */ /* 0x000fea0003800000 */
.L_x_50:
        /* <DEDUP_REMOVED lines=10> */
.L_x_53:
[----:B------:R-:W-:Y:S05]  /*4d20*/  BSYNC B1 ;  /* 0x0000000000017941 */ /* 0x000fea0003800000 */
.L_x_52:
        /* <DEDUP_REMOVED lines=10> */
.L_x_55:
[----:B------:R-:W-:Y:S05]  /*4dd0*/  BSYNC B1 ;  /* 0x0000000000017941 */ /* 0x000fea0003800000 */
.L_x_54:
[----:B------:R-:W3:Y:S01]  /*4de0*/  LDL.LU R10, [R1+0x78] ;  /* 0x00007800010a7983 */ /* 0x000ee20000300800 */
[----:B-1---5:R-:W-:Y:S01]  /*4df0*/  IMAD.U32 R9, R8, 0x10000, RZ ;  /* 0x0001000008097824 */ /* 0x022fe200078e00ff */
[----:B------:R-:W-:Y:S01]  /*4e00*/  ISETP.GT.AND P2, PT, R0, 0x19, P5 ;  /* 0x000000190000780c */ /* 0x000fe20002f44270 */
[----:B------:R-:W-:Y:S01]  /*4e10*/  BSSY B1, `(.L_x_56) ;  /* 0x0000008000017945 */ /* 0x000fe20003800000 */
[----:B------:R-:W-:Y:S01]  /*4e20*/  PRMT R14, R8, 0x7610, R14 ;  /* 0x00007610080e7816 */ /* 0x000fe2000000000e */
[----:B------:R-:W-:-:S04]  /*4e30*/  FMUL R9, R9, R16 ;  /* 0x0000001009097220 */ /* 0x000fc80000400000 */
[----:B---3--:R-:W-:-:S05]  /*4e40*/  FFMA R9, R10, R2, R9 ;  /* 0x000000020a097223 */ /* 0x008fca0000000009 */
[----:B------:R-:W-:-:S05]  /*4e50*/  F2FP.BF16.F32.PACK_AB R9, RZ, R9 ;  /* 0x00000009ff09723e */ /* 0x000fca00000010ff */
[----:B------:R1:W-:Y:S01]  /*4e60*/  @P1 STG.E.U16 desc[UR46][R6.64+0x30], R9 ;  /* 0x0000300906001986 */ /* 0x0003e2000c10152e */
[----:B------:R-:W-:Y:S05]  /*4e70*/  @!P2 BRA `(.L_x_57) ;  /* 0x000000000004a947 */ /* 0x000fea0003800000 */
[----:B------:R3:W5:Y:S02]  /*4e80*/  LDG.E.LTC128B.U16 R14, desc[UR46][R18.64+0x32] ;  /* 0x0000322e120e7981 */ /* 0x000764000c1e1520 */
.L_x_57:
[----:B------:R-:W-:Y:S05]  /*4e90*/  BSYNC B1 ;  /* 0x0000000000017941 */ /* 0x000fea0003800000 */
.L_x_56:
[----:B-1----:R-:W2:Y:S04]  /*4ea0*/  LDL.LU R9, [R1+0x7c] ;  /* 0x00007c0001097983 */ /* 0x002ea80000300800 */
[----:B------:R-:W4:Y:S01]  /*4eb0*/  LDL.64 R10, [R1+0x80] ;  /* 0x00008000010a7983 */ /* 0x000f220000100a00 */
[----:B-----5:R-:W-:Y:S01]  /*4ec0*/  IMAD.U32 R8, R14, 0x10000, RZ ;  /* 0x000100000e087824 */ /* 0x020fe200078e00ff */
[----:B------:R-:W-:Y:S02]  /*4ed0*/  IADD3 R15, P1, R17, 0x80, RZ ;  /* 0x00000080110f7810 */ /* 0x000fe40007f3e0ff */
[----:B------:R-:W-:Y:S01]  /*4ee0*/  ISETP.GT.AND P4, PT, R3, 0x80, PT ;  /* 0x000000800300780c */ /* 0x000fe20003f84270 */
[----:B------:R-:W-:Y:S01]  /*4ef0*/  FMUL R8, R8, R16 ;  /* 0x0000001008087220 */ /* 0x000fe20000400000 */
[----:B------:R-:W3:Y:S03]  /*4f00*/  LDL.LU R12, [R1] ;  /* 0x00000000010c7983 */ /* 0x000ee60000300800 */
[----:B--2---:R-:W-:-:S05]  /*4f10*/  FFMA R8, R9, R2, R8 ;  /* 0x0000000209087223 */ /* 0x004fca0000000008 */
[----:B------:R-:W-:-:S05]  /*4f20*/  F2FP.BF16.F32.PACK_AB R8, RZ, R8 ;  /* 0x00000008ff08723e */ /* 0x000fca00000010ff */
[----:B------:R1:W-:Y:S01]  /*4f30*/  @P2 STG.E.U16 desc[UR46][R6.64+0x32], R8 ;  /* 0x0000320806002986 */ /* 0x0003e2000c10152e */
[----:B------:R-:W-:Y:S01]  /*4f40*/  ISETP.GT.AND P2, PT, R0, RZ, P4 ;  /* 0x000000ff0000720c */ /* 0x000fe20002744270 */
[----:B-1----:R-:W-:-:S04]  /*4f50*/  IMAD.X R8, RZ, RZ, UR7, P1 ;  /* 0x00000007ff087e24 */ /* 0x002fc800088e06ff */
[----:B------:R-:W-:-:S04]  /*4f60*/  IMAD R8, R8, R232, RZ ;  /* 0x000000e808087224 */ /* 0x000fc800078e02ff */
[C---:B------:R-:W-:Y:S02]  /*4f70*/  IMAD R234, R15.reuse, R233, R8 ;  /* 0x000000e90fea7224 */ /* 0x040fe400078e0208 */
[----:B----4-:R-:W-:-:S04]  /*4f80*/  IMAD.WIDE.U32 R8, R15, R232, R10 ;  /* 0x000000e80f087225 */ /* 0x010fc800078e000a */
[----:B------:R-:W-:Y:S01]  /*4f90*/  IMAD.IADD R9, R9, 0x1, R234 ;  /* 0x0000000109097824 */ /* 0x000fe200078e02ea */
[----:B------:R-:W-:-:S04]  /*4fa0*/  LEA R10, P1, R8, R22, 0x1 ;  /* 0x00000016080a7211 */ /* 0x000fc800078208ff */
[----:B------:R-:W-:-:S05]  /*4fb0*/  LEA.HI.X R11, R8, R23, R9, 0x1, P1 ;  /* 0x00000017080b7211 */ /* 0x000fca00008f0c09 */
[----:B------:R1:W2:Y:S01]  /*4fc0*/  @P2 LDG.E.LTC128B.U16 R14, desc[UR46][R10.64] ;  /* 0x0000002e0a0e2981 */ /* 0x0002a2000c1e1520 */
[----:B------:R-:W-:Y:S01]  /*4fd0*/  IMAD.WIDE.U32 R8, R15, R232, R236 ;  /* 0x000000e80f087225 */ /* 0x000fe200078e00ec */
[----:B------:R-:W-:Y:S04]  /*4fe0*/  BSSY B1, `(.L_x_58) ;  /* 0x0000016000017945 */ /* 0x000fe80003800000 */
[----:B------:R-:W-:-:S03]  /*4ff0*/  IADD3 R9, R234, R9, RZ ;  /* 0x00000009ea097210 */ /* 0x000fc60007ffe0ff */
[----:B-1----:R-:W-:-:S04]  /*5000*/  IMAD.WIDE.U32 R10, R235, UR40, R8 ;  /* 0x00000028eb0a7c25 */ /* 0x002fc8000f8e0008 */
[----:B------:R-:W-:Y:S01]  /*5010*/  IMAD.IADD R9, R13, 0x1, R11 ;  /* 0x000000010d097824 */ /* 0x000fe200078e020b */
[C---:B------:R-:W-:Y:S01]  /*5020*/  LEA R8, P1, R10.reuse, R22, 0x1 ;  /* 0x000000160a087211 */ /* 0x040fe200078208ff */
[----:B------:R-:W-:Y:S02]  /*5030*/  IMAD.U32 R11, RZ, RZ, UR8 ;  /* 0x00000008ff0b7e24 */ /* 0x000fe4000f8e00ff */
[----:B------:R-:W-:Y:S01]  /*5040*/  IMAD.U32 R13, RZ, RZ, UR8 ;  /* 0x00000008ff0d7e24 */ /* 0x000fe2000f8e00ff */
[----:B------:R-:W-:Y:S01]  /*5050*/  LEA.HI.X R9, R10, R23, R9, 0x1, P1 ;  /* 0x000000170a097211 */ /* 0x000fe200008f0c09 */
[----:B------:R-:W-:Y:S01]  /*5060*/  IMAD.SHL.U32 R11, R11, 0x100, RZ ;  /* 0x000001000b0b7824 */ /* 0x000fe200078e00ff */
[----:B------:R-:W-:Y:S01]  /*5070*/  ISETP.GT.AND P1, PT, R0, 0x1, P4 ;  /* 0x000000010000780c */ /* 0x000fe20002724270 */
[----:B--2---:R-:W-:-:S04]  /*5080*/  IMAD.U32 R10, R14, 0x10000, RZ ;  /* 0x000100000e0a7824 */ /* 0x004fc800078e00ff */
[----:B------:R-:W-:-:S04]  /*5090*/  FMUL R10, R10, R16 ;  /* 0x000000100a0a7220 */ /* 0x000fc80000400000 */
[----:B---3--:R-:W-:Y:S01]  /*50a0*/  FFMA R10, R12, R2, R10 ;  /* 0x000000020c0a7223 */ /* 0x008fe2000000000a */
[----:B------:R-:W-:-:S04]  /*50b0*/  IMAD.U32 R12, RZ, RZ, UR9 ;  /* 0x00000009ff0c7e24 */ /* 0x000fc8000f8e00ff */
[----:B------:R-:W-:Y:S02]  /*50c0*/  F2FP.BF16.F32.PACK_AB R10, RZ, R10 ;  /* 0x0000000aff0a723e */ /* 0x000fe400000010ff */
[----:B------:R-:W-:Y:S02]  /*50d0*/  SHF.L.U64.HI R235, R13, 0x8, R12 ;  /* 0x000000080deb7819 */ /* 0x000fe4000001020c */
[----:B------:R-:W-:-:S03]  /*50e0*/  IADD3 R12, P3, R11, R4, RZ ;  /* 0x000000040b0c7210 */ /* 0x000fc60007f7e0ff */
[----:B------:R1:W-:Y:S02]  /*50f0*/  STL [R1+0x50], R235 ;  /* 0x000050eb01007387 */ /* 0x0003e40000100800 */
[----:B------:R-:W-:-:S05]  /*5100*/  IMAD.X R13, R235, 0x1, R5, P3 ;  /* 0x00000001eb0d7824 */ /* 0x000fca00018e0605 */
[----:B------:R1:W-:Y:S01]  /*5110*/  @P2 STG.E.U16 desc[UR46][R12.64], R10 ;  /* 0x0000000a0c002986 */ /* 0x0003e2000c10152e */
[----:B------:R-:W-:Y:S05]  /*5120*/  @!P1 BRA `(.L_x_59) ;  /* 0x0000000000049947 */ /* 0x000fea0003800000 */
[----:B------:R2:W5:Y:S02]  /*5130*/  LDG.E.LTC128B.U16 R14, desc[UR46][R8.64+0x2] ;  /* 0x0000022e080e7981 */ /* 0x000564000c1e1520 */
.L_x_59:
[----:B------:R-:W-:Y:S05]  /*5140*/  BSYNC B1 ;  /* 0x0000000000017941 */ /* 0x000fea0003800000 */
.L_x_58:
[----:B------:R-:W3:Y:S01]  /*5150*/  LDL.LU R11, [R1+0x4] ;  /* 0x00000400010b7983 */ /* 0x000ee20000300800 */
[----:B-1---5:R-:W-:-:S03]  /*5160*/  SHF.L.U32 R10, R14, 0x10, RZ ;  /* 0x000000100e0a7819 */ /* 0x022fc600000006ff */
[----:B------:R2:W-:Y:S02]  /*5170*/  STL.64 [R1+0xb0], R8 ;  /* 0x0000b00801007387 */ /* 0x0005e40000100a00 */
[----:B------:R-:W-:Y:S02]  /*5180*/  FMUL R10, R10, R16 ;  /* 0x000000100a0a7220 */ /* 0x000fe40000400000 */
[----:B--2---:R-:W2:Y:S04]  /*5190*/  LDL.64 R8, [R1+0x90] ;  /* 0x0000900001087983 */ /* 0x004ea80000100a00 */
[----:B------:R1:W-:Y:S04]  /*51a0*/  STL.64 [R1+0xa8], R6 ;  /* 0x0000a80601007387 */ /* 0x0003e80000100a00 */
[----:B-1----:R-:W4:Y:S04]  /*51b0*/  LDL.64 R6, [R1+0x80] ;  /* 0x0000800001067983 */ /* 0x002f280000100a00 */
[----:B------:R1:W-:Y:S01]  /*51c0*/  STL [R1+0xa4], R4 ;  /* 0x0000a40401007387 */ /* 0x0003e20000100800 */
[----:B---3--:R-:W-:-:S03]  /*51d0*/  FFMA R235, R11, R2, R10 ;  /* 0x000000020beb7223 */ /* 0x008fc6000000000a */
[----:B------:R-:W3:Y:S01]  /*51e0*/  LDL.64 R10, [R1+0x40] ;  /* 0x00004000010a7983 */ /* 0x000ee20000100a00 */
[----:B------:R-:W-:Y:S02]  /*51f0*/  ISETP.GT.AND P3, PT, R3, 0x88, PT ;  /* 0x000000880300780c */ /* 0x000fe40003f64270 */
[----:B------:R-:W-:-:S04]  /*5200*/  F2FP.BF16.F32.PACK_AB R235, RZ, R235 ;  /* 0x000000ebffeb723e */ /* 0x000fc800000010ff */
[----:B-1----:R-:W-:-:S05]  /*5210*/  PRMT R4, R235, 0x7610, R4 ;  /* 0x00007610eb047816 */ /* 0x002fca0000000004 */
[----:B------:R1:W-:Y:S01]  /*5220*/  @P1 STG.E.U16 desc[UR46][R12.64+0x2], R4 ;  /* 0x000002040c001986 */ /* 0x0003e2000c10152e */
[----:B------:R-:W-:Y:S01]  /*5230*/  ISETP.GT.AND P2, PT, R0, RZ, P3 ;  /* 0x000000ff0000720c */ /* 0x000fe20001f44270 */
[----:B------:R-:W-:Y:S01]  /*5240*/  BSSY B1, `(.L_x_60) ;  /* 0x000000f000017945 */ /* 0x000fe20003800000 */
[----:B---3--:R-:W-:-:S04]  /*5250*/  IMAD.WIDE.U32 R10, R15, R232, R10 ;  /* 0x000000e80f0a7225 */ /* 0x008fc800078e000a */
[----:B------:R-:W-:Y:S01]  /*5260*/  IMAD.IADD R234, R234, 0x1, R11 ;  /* 0x00000001eaea7824 */ /* 0x000fe200078e020b */
[----:B--2---:R-:W-:Y:S02]  /*5270*/  IADD3 R15, P6, R8, R10, RZ ;  /* 0x0000000a080f7210 */ /* 0x004fe40007fde0ff */
[----:B------:R2:W5:Y:S03]  /*5280*/  LDL.LU.64 R8, [R1+0xb0] ;  /* 0x0000b00001087983 */ /* 0x0005660000300a00 */
[----:B----4-:R-:W-:Y:S01]  /*5290*/  IMAD.X R235, R234, 0x1, R7, P6 ;  /* 0x00000001eaeb7824 */ /* 0x010fe200030e0607 */
[----:B------:R3:W-:Y:S04]  /*52a0*/  STL [R1+0x4], R234 ;  /* 0x000004ea01007387 */ /* 0x0007e80000100800 */
[----:B------:R2:W5:Y:S04]  /*52b0*/  LDL.LU.64 R6, [R1+0xa8] ;  /* 0x0000a80001067983 */ /* 0x0005680000300a00 */
[----:B-1----:R2:W5:Y:S01]  /*52c0*/  LDL.LU R4, [R1+0xa4] ;  /* 0x0000a40001047983 */ /* 0x0025620000300800 */
[----:B---3--:R-:W-:-:S03]  /*52d0*/  LEA R234, P6, R15, R22, 0x1 ;  /* 0x000000160fea7211 */ /* 0x008fc600078c08ff */
[----:B------:R2:W-:Y:S01]  /*52e0*/  STL.S16 [R1], R14 ;  /* 0x0000000e01007387 */ /* 0x0005e20000100600 */
[----:B------:R-:W-:Y:S01]  /*52f0*/  LEA.HI.X R235, R15, R23, R235, 0x1, P6 ;  /* 0x000000170feb7211 */ /* 0x000fe200030f0ceb */
[----:B------:R-:W-:Y:S08]  /*5300*/  @!P2 BRA `(.L_x_61) ;  /* 0x000000000008a947 */ /* 0x000ff00003800000 */
[----:B--2---:R-:W2:Y:S04]  /*5310*/  LDG.E.LTC128B.U16 R14, desc[UR46][R234.64] ;  /* 0x0000002eea0e7981 */ /* 0x004ea8000c1e1520 */
[----:B--2---:R1:W-:Y:S02]  /*5320*/  STL [R1], R14 ;  /* 0x0000000e01007387 */ /* 0x0043e40000100800 */
.L_x_61:
[----:B------:R-:W-:Y:S05]  /*5330*/  BSYNC B1 ;  /* 0x0000000000017941 */ /* 0x000fea0003800000 */
.L_x_60:
[----:B------:R-:W3:Y:S04]  /*5340*/  LDL.LU R15, [R1+0x8] ;  /* 0x00000800010f7983 */ /* 0x000ee80000300800 */
[----:B------:R-:W4:Y:S01]  /*5350*/  LDL.LU R235, [R1] ;  /* 0x0000000001eb7983 */ /* 0x000f220000300800 */
[----:B-12---:R-:W-:-:S04]  /*5360*/  IMAD.U32 R14, RZ, RZ, UR8 ;  /* 0x00000008ff0e7e24 */ /* 0x006fc8000f8e00ff */
[----:B------:R-:W-:-:S05]  /*5370*/  IMAD.SHL.U32 R14, R14, 0x10, RZ ;  /* 0x000000100e0e7824 */ /* 0x000fca00078e00ff */
[----:B------:R-:W-:Y:S01]  /*5380*/  IADD3 R14, P1, R12, R14, RZ ;  /* 0x0000000e0c0e7210 */ /* 0x000fe20007f3e0ff */
[----:B----4-:R-:W-:-:S04]  /*5390*/  IMAD.U32 R11, R235, 0x10000, RZ ;  /* 0x00010000eb0b7824 */ /* 0x010fc800078e00ff */
[----:B------:R-:W-:-:S04]  /*53a0*/  FMUL R11, R11, R16 ;  /* 0x000000100b0b7220 */ /* 0x000fc80000400000 */
[----:B---3--:R-:W-:Y:S02]  /*53b0*/  FFMA R11, R15, R2, R11 ;  /* 0x000000020f0b7223 */ /* 0x008fe4000000000b */
[----:B------:R-:W2:Y:S03]  /*53c0*/  LDL R15, [R1+0x48] ;  /* 0x00004800010f7983 */ /* 0x000ea60000100800 */
[----:B------:R-:W-:Y:S01]  /*53d0*/  F2FP.BF16.F32.PACK_AB R11, RZ, R11 ;  /* 0x0000000bff0b723e */ /* 0x000fe200000010ff */
[----:B--2---:R-:W-:-:S05]  /*53e0*/  IMAD.X R15, R13, 0x1, R15, P1 ;  /* 0x000000010d0f7824 */ /* 0x004fca00008e060f */
[----:B------:R1:W-:Y:S04]  /*53f0*/  @P2 STG.E.U16 desc[UR46][R14.64], R11 ;  /* 0x0000000b0e002986 */ /* 0x0003e8000c10152e */
[----:B-1----:R-:W2:Y:S01]  /*5400*/  LDL.LU R15, [R1+0x4] ;  /* 0x00000400010f7983 */ /* 0x002ea20000300800 */
[----:B------:R-:W-:-:S03]  /*5410*/  IADD3 R14, P1, R236, R10, RZ ;  /* 0x0000000aec0e7210 */ /* 0x000fc60007f3e0ff */
[----:B------:R-:W3:Y:S04]  /*5420*/  LDL R10, [R1+0x88] ;  /* 0x00008800010a7983 */ /* 0x000ee80000100800 */
[----:B------:R-:W4:Y:S01]  /*5430*/  LDL R11, [R1+0x8c] ;  /* 0x00008c00010b7983 */ /* 0x000f220000100800 */
[----:B------:R-:W-:Y:S01]  /*5440*/  ISETP.GT.AND P6, PT, R0, 0x1, P3 ;  /* 0x000000010000780c */ /* 0x000fe20001fc4270 */
[----:B------:R-:W-:Y:S01]  /*5450*/  BSSY B1, `(.L_x_62) ;  /* 0x0000009000017945 */ /* 0x000fe20003800000 */
[----:B------:R-:W-:Y:S01]  /*5460*/  PRMT R234, R235, 0x7610, R234 ;  /* 0x00007610ebea7816 */ /* 0x000fe200000000ea */
[----:B--2---:R-:W-:Y:S02]  /*5470*/  IMAD.X R15, R237, 0x1, R15, P1 ;  /* 0x00000001ed0f7824 */ /* 0x004fe400008e060f */
[----:B---3--:R-:W-:-:S05]  /*5480*/  IMAD.WIDE.U32 R14, R10, UR40, R14 ;  /* 0x000000280a0e7c25 */ /* 0x008fca000f8e000e */
[----:B----4-:R-:W-:Y:S02]  /*5490*/  IADD3 R11, R11, R15, RZ ;  /* 0x0000000f0b0b7210 */ /* 0x010fe40007ffe0ff */
[----:B------:R-:W-:-:S04]  /*54a0*/  LEA R10, P1, R14, R22, 0x1 ;  /* 0x000000160e0a7211 */ /* 0x000fc800078208ff */
[----:B------:R-:W-:Y:S01]  /*54b0*/  LEA.HI.X R11, R14, R23, R11, 0x1, P1 ;  /* 0x000000170e0b7211 */ /* 0x000fe200008f0c0b */
[----:B------:R-:W-:Y:S08]  /*54c0*/  @!P6 BRA `(.L_x_63) ;  /* 0x000000000004e947 */ /* 0x000ff00003800000 */
[----:B------:R1:W5:Y:S02]  /*54d0*/  LDG.E.LTC128B.U16 R234, desc[UR46][R10.64+0x2] ;  /* 0x0000022e0aea7981 */ /* 0x000364000c1e1520 */
.L_x_63:
[----:B------:R-:W-:Y:S05]  /*54e0*/  BSYNC B1 ;  /* 0x0000000000017941 */ /* 0x000fea0003800000 */
.L_x_62:
[----:B------:R-:W2:Y:S01]  /*54f0*/  LDL.LU R235, [R1+0xc] ;  /* 0x00000c0001eb7983 */ /* 0x000ea20000300800 */
[----:B------:R-:W-:Y:S02]  /*5500*/  IMAD.U32 R15, RZ, RZ, UR8 ;  /* 0x00000008ff0f7e24 */ /* 0x000fe4000f8e00ff */
[----:B-----5:R-:W-:Y:S02]  /*5510*/  IMAD.U32 R14, R234, 0x10000, RZ ;  /* 0x00010000ea0e7824 */ /* 0x020fe400078e00ff */
[----:B------:R-:W-:Y:S02]  /*5520*/  IMAD.SHL.U32 R15, R15, 0x10, RZ ;  /* 0x000000100f0f7824 */ /* 0x000fe400078e00ff */
[----:B------:R-:W-:-:S04]  /*5530*/  FMUL R14, R14, R16 ;  /* 0x000000100e0e7220 */ /* 0x000fc80000400000 */
[----:B--2---:R-:W-:Y:S01]  /*5540*/  FFMA R235, R235, R2, R14 ;  /* 0x00000002ebeb7223 */ /* 0x004fe2000000000e */
[----:B------:R-:W-:Y:S02]  /*5550*/  IADD3 R14, P2, R15, R12, RZ ;  /* 0x0000000c0f0e7210 */ /* 0x000fe40007f5e0ff */
[----:B------:R-:W2:Y:S01]  /*5560*/  LDL R15, [R1+0x48] ;  /* 0x00004800010f7983 */ /* 0x000ea20000100800 */
[----:B------:R-:W-:Y:S01]  /*5570*/  ISETP.GT.AND P1, PT, R0, 0x8, P4 ;  /* 0x000000080000780c */ /* 0x000fe20002724270 */
[----:B------:R-:W-:Y:S01]  /*5580*/  BSSY B1, `(.L_x_64) ;  /* 0x0000007000017945 */ /* 0x000fe20003800000 */
[----:B------:R-:W-:Y:S01]  /*5590*/  F2FP.BF16.F32.PACK_AB R235, RZ, R235 ;  /* 0x000000ebffeb723e */ /* 0x000fe200000010ff */
[----:B--2---:R-:W-:-:S05]  /*55a0*/  IMAD.X R15, R15, 0x1, R13, P2 ;  /* 0x000000010f0f7824 */ /* 0x004fca00010e060d */
[----:B------:R2:W-:Y:S02]  /*55b0*/  @P6 STG.E.U16 desc[UR46][R14.64+0x2], R235 ;  /* 0x000002eb0e006986 */ /* 0x0005e4000c10152e */
[----:B--2---:R-:W-:-:S03]  /*55c0*/  PRMT R14, R234, 0x7610, R14 ;  /* 0x00007610ea0e7816 */ /* 0x004fc6000000000e */
[----:B------:R-:W-:Y:S05]  /*55d0*/  @!P1 BRA `(.L_x_65) ;  /* 0x0000000000049947 */ /* 0x000fea0003800000 */
[----:B------:R2:W5:Y:S02]  /*55e0*/  LDG.E.LTC128B.U16 R14, desc[UR46][R8.64+0x10] ;  /* 0x0000102e080e7981 */ /* 0x000564000c1e1520 */
.L_x_65:
[----:B------:R-:W-:Y:S05]  /*55f0*/  BSYNC B1 ;  /* 0x0000000000017941 */ /* 0x000fea0003800000 */
.L_x_64:
[----:B------:R-:W3:Y:S01]  /*5600*/  LDL.LU R234, [R1+0x10] ;  /* 0x0000100001ea7983 */ /* 0x000ee20000300800 */
[----:B-----5:R-:W-:Y:S01]  /*5610*/  IMAD.U32 R15, R14, 0x10000, RZ ;  /* 0x000100000e0f7824 */ /* 0x020fe200078e00ff */
        /* <DEDUP_REMOVED lines=8> */
.L_x_67:
[----:B------:R-:W-:Y:S05]  /*56a0*/  BSYNC B1 ;  /* 0x0000000000017941 */ /* 0x000fea0003800000 */
.L_x_66:
[----:B------:R-:W2:Y:S01]  /*56b0*/  LDL.LU R235, [R1+0x14] ;  /* 0x0000140001eb7983 */ /* 0x000ea20000300800 */
[----:B---3-5:R-:W-:Y:S01]  /*56c0*/  IMAD.U32 R15, R14, 0x10000, RZ ;  /* 0x000100000e0f7824 */ /* 0x028fe200078e00ff */
[----:B------:R-:W-:Y:S01]  /*56d0*/  ISETP.GT.AND P1, PT, R0, 0x8, P3 ;  /* 0x000000080000780c */ /* 0x000fe20001f24270 */
[----:B------:R-:W-:Y:S01]  /*56e0*/  BSSY B1, `(.L_x_68) ;  /* 0x0000008000017945 */ /* 0x000fe20003800000 */
[----:B------:R-:W-:Y:S01]  /*56f0*/  PRMT R234, R14, 0x7610, R234 ;  /* 0x000076100eea7816 */ /* 0x000fe200000000ea */
[----:B------:R-:W-:-:S04]  /*5700*/  FMUL R15, R15, R16 ;  /* 0x000000100f0f7220 */ /* 0x000fc80000400000 */
[----:B--2---:R-:W-:-:S05]  /*5710*/  FFMA R15, R235, R2, R15 ;  /* 0x00000002eb0f7223 */ /* 0x004fca000000000f */
[----:B------:R-:W-:-:S05]  /*5720*/  F2FP.BF16.F32.PACK_AB R15, RZ, R15 ;  /* 0x0000000fff0f723e */ /* 0x000fca00000010ff */
[----:B------:R2:W-:Y:S01]  /*5730*/  @P2 STG.E.U16 desc[UR46][R12.64+0x12], R15 ;  /* 0x0000120f0c002986 */ /* 0x0005e2000c10152e */
[----:B------:R-:W-:Y:S05]  /*5740*/  @!P1 BRA `(.L_x_69) ;  /* 0x0000000000049947 */ /* 0x000fea0003800000 */
[----:B------:R3:W5:Y:S02]  /*5750*/  LDG.E.LTC128B.U16 R234, desc[UR46][R10.64+0x10] ;  /* 0x0000102e0aea7981 */ /* 0x000764000c1e1520 */
.L_x_69:
[----:B------:R-:W-:Y:S05]  /*5760*/  BSYNC B1 ;  /* 0x0000000000017941 */ /* 0x000fea0003800000 */
.L_x_68:
[----:B------:R-:W4:Y:S01]  /*5770*/  LDL.LU R235, [R1+0x18] ;  /* 0x0000180001eb7983 */ /* 0x000f220000300800 */
[----:B-----5:R-:W-:Y:S02]  /*5780*/  IMAD.U32 R14, R234, 0x10000, RZ ;  /* 0x00010000ea0e7824 */ /* 0x020fe400078e00ff */
[----:B--2---:R-:W-:Y:S01]  /*5790*/  IMAD.U32 R15, RZ, RZ, UR8 ;  /* 0x00000008ff0f7e24 */ /* 0x004fe2000f8e00ff */
[----:B------:R2:W-:Y:S01]  /*57a0*/  STL [R1+0xa4], R3 ;  /* 0x0000a40301007387 */ /* 0x0005e20000100800 */
[----:B------:R-:W-:-:S03]  /*57b0*/  FMUL R14, R14, R16 ;  /* 0x000000100e0e7220 */ /* 0x000fc60000400000 */
[----:B------:R-:W-:Y:S01]  /*57c0*/  SHF.L.U32 R15, R15, 0x4, RZ ;  /* 0x000000040f0f7819 */ /* 0x000fe200000006ff */
[----:B--2---:R-:W2:Y:S01]  /*57d0*/  LDL.LU R3, [R1+0x50] ;  /* 0x0000500001037983 */ /* 0x004ea20000300800 */
[----:B----4-:R-:W-:Y:S01]  /*57e0*/  FFMA R235, R235, R2, R14 ;  /* 0x00000002ebeb7223 */ /* 0x010fe2000000000e */
[----:B------:R-:W-:-:S04]  /*57f0*/  IMAD.U32 R14, RZ, RZ, UR8 ;  /* 0x00000008ff0e7e24 */ /* 0x000fc8000f8e00ff */
[----:B------:R-:W-:-:S05]  /*5800*/  IMAD.SHL.U32 R14, R14, 0x100, RZ ;  /* 0x000001000e0e7824 */ /* 0x000fca00078e00ff */
[----:B------:R-:W-:Y:S02]  /*5810*/  IADD3 R14, P2, P6, R15, R4, R14 ;  /* 0x000000040f0e7210 */ /* 0x000fe40007e5e00e */
[----:B------:R-:W2:Y:S01]  /*5820*/  LDL R15, [R1+0x48] ;  /* 0x00004800010f7983 */ /* 0x000ea20000100800 */
[----:B------:R-:W-:Y:S01]  /*5830*/  F2FP.BF16.F32.PACK_AB R235, RZ, R235 ;  /* 0x000000ebffeb723e */ /* 0x000fe200000010ff */
[----:B------:R-:W-:Y:S01]  /*5840*/  BSSY B1, `(.L_x_70) ;  /* 0x0000007000017945 */ /* 0x000fe20003800000 */
[----:B--2---:R-:W-:Y:S02]  /*5850*/  IADD3.X R15, R15, R5, R3, P2, P6 ;  /* 0x000000050f0f7210 */ /* 0x004fe400017ec403 */
[----:B------:R2:W5:Y:S01]  /*5860*/  LDL.LU R3, [R1+0xa4] ;  /* 0x0000a40001037983 */ /* 0x0005620000300800 */
[----:B------:R-:W-:-:S03]  /*5870*/  ISETP.GT.AND P2, PT, R0, 0x9, P3 ;  /* 0x000000090000780c */ /* 0x000fc60001f44270 */
[----:B------:R2:W-:Y:S10]  /*5880*/  @P1 STG.E.U16 desc[UR46][R14.64+0x10], R235 ;  /* 0x000010eb0e001986 */ /* 0x0005f4000c10152e */
[----:B------:R-:W-:Y:S05]  /*5890*/  @!P2 BRA `(.L_x_71) ;  /* 0x000000000004a947 */ /* 0x000fea0003800000 */
[----:B------:R4:W5:Y:S02]  /*58a0*/  LDG.E.LTC128B.U16 R234, desc[UR46][R10.64+0x12] ;  /* 0x0000122e0aea7981 */ /* 0x000964000c1e1520 */
.L_x_71:
[----:B------:R-:W-:Y:S05]  /*58b0*/  BSYNC B1 ;  /* 0x0000000000017941 */ /* 0x000fea0003800000 */
.L_x_70:
[----:B-----5:R0:W-:Y:S04]  /*58c0*/  STL [R1+0xa4], R3 ;  /* 0x0000a40301007387 */ /* 0x0201e80000100800 */
[----:B0-----:R-:W3:Y:S01]  /*58d0*/  LDL.LU R3, [R1+0x1c] ;  /* 0x00001c0001037983 */ /* 0x001ee20000300800 */
[----:B--2---:R-:W-:-:S04]  /*58e0*/  IMAD.U32 R235, R234, 0x10000, RZ ;  /* 0x00010000eaeb7824 */ /* 0x004fc800078e00ff */
[----:B------:R-:W-:Y:S01]  /*58f0*/  FMUL R235, R235, R16 ;  /* 0x00000010ebeb7220 */ /* 0x000fe20000400000 */
[----:B------:R-:W-:-:S03]  /*5900*/  ISETP.GT.AND P1, PT, R0, 0x10, P4 ;  /* 0x000000100000780c */ /* 0x000fc60002724270 */
[----:B---3--:R-:W-:Y:S02]  /*5910*/  FFMA R235, R3, R2, R235 ;  /* 0x0000000203eb7223 */ /* 0x008fe400000000eb */
[----:B------:R0:W5:Y:S01]  /*5920*/  LDL.LU R3, [R1+0xa4] ;  /* 0x0000a40001037983 */ /* 0x0001620000300800 */
[----:B------:R-:W-:Y:S02]  /*5930*/  BSSY B1, `(.L_x_72) ;  /* 0x0000005000017945 */ /* 0x000fe40003800000 */
[----:B------:R-:W-:-:S05]  /*5940*/  F2FP.BF16.F32.PACK_AB R235, RZ, R235 ;  /* 0x000000ebffeb723e */ /* 0x000fca00000010ff */
[----:B------:R0:W-:Y:S01]  /*5950*/  @P2 STG.E.U16 desc[UR46][R14.64+0x12], R235 ;  /* 0x000012eb0e002986 */ /* 0x0001e2000c10152e */
[----:B------:R-:W-:Y:S05]  /*5960*/  @!P1 BRA `(.L_x_73) ;  /* 0x0000000000049947 */ /* 0x000fea0003800000 */
[----:B------:R2:W5:Y:S02]  /*5970*/  LDG.E.LTC128B.U16 R234, desc[UR46][R8.64+0x20] ;  /* 0x0000202e08ea7981 */ /* 0x000564000c1e1520 */
.L_x_73:
[----:B------:R-:W-:Y:S05]  /*5980*/  BSYNC B1 ;  /* 0x0000000000017941 */ /* 0x000fea0003800000 */
.L_x_72:
[----:B-----5:R3:W-:Y:S04]  /*5990*/  STL [R1+0xa4], R3 ;  /* 0x0000a40301007387 */ /* 0x0207e80000100800 */
[----:B---3--:R-:W3:Y:S01]  /*59a0*/  LDL.LU R3, [R1+0x20] ;  /* 0x0000200001037983 */ /* 0x008ee20000300800 */
[----:B0-----:R-:W-:-:S04]  /*59b0*/  IMAD.U32 R235, R234, 0x10000, RZ ;  /* 0x00010000eaeb7824 */ /* 0x001fc800078e00ff */
        /* <DEDUP_REMOVED lines=9> */
.L_x_75:
[----:B------:R-:W-:Y:S05]  /*5a50*/  BSYNC B1 ;  /* 0x0000000000017941 */ /* 0x000fea0003800000 */
.L_x_74:
[----:B-----5:R1:W-:Y:S04]  /*5a60*/  STL [R1+0xa4], R3 ;  /* 0x0000a40301007387 */ /* 0x0203e80000100800 */
[----:B-1----:R-:W2:Y:S01]  /*5a70*/  LDL.LU R3, [R1+0x24] ;  /* 0x0000240001037983 */ /* 0x002ea20000300800 */
[----:B0-----:R-:W-:-:S04]  /*5a80*/  IMAD.U32 R235, R234, 0x10000, RZ ;  /* 0x00010000eaeb7824 */ /* 0x001fc800078e00ff */
[----:B------:R-:W-:Y:S01]  /*5a90*/  FMUL R235, R235, R16 ;  /* 0x00000010ebeb7220 */ /* 0x000fe20000400000 */
[----:B------:R-:W-:-:S03]  /*5aa0*/  ISETP.GT.AND P1, PT, R0, 0x10, P3 ;  /* 0x000000100000780c */ /* 0x000fc60001f24270 */
[----:B--2---:R-:W-:Y:S02]  /*5ab0*/  FFMA R235, R3, R2, R235 ;  /* 0x0000000203eb7223 */ /* 0x004fe400000000eb */
[----:B------:R0:W5:Y:S01]  /*5ac0*/  LDL.LU R3, [R1+0xa4] ;  /* 0x0000a40001037983 */ /* 0x0001620000300800 */
[----:B------:R-:W-:Y:S02]  /*5ad0*/  BSSY B1, `(.L_x_76) ;  /* 0x0000005000017945 */ /* 0x000fe40003800000 */
[----:B------:R-:W-:-:S05]  /*5ae0*/  F2FP.BF16.F32.PACK_AB R235, RZ, R235 ;  /* 0x000000ebffeb723e */ /* 0x000fca00000010ff */
[----:B------:R0:W-:Y:S01]  /*5af0*/  @P2 STG.E.U16 desc[UR46][R12.64+0x22], R235 ;  /* 0x000022eb0c002986 */ /* 0x0001e2000c10152e */
[----:B------:R-:W-:Y:S05]  /*5b00*/  @!P1 BRA `(.L_x_77) ;  /* 0x0000000000049947 */ /* 0x000fea0003800000 */
[----:B------:R1:W5:Y:S02]  /*5b10*/  LDG.E.LTC128B.U16 R234, desc[UR46][R10.64+0x20] ;  /* 0x0000202e0aea7981 */ /* 0x000364000c1e1520 */
.L_x_77:
[----:B------:R-:W-:Y:S05]  /*5b20*/  BSYNC B1 ;  /* 0x0000000000017941 */ /* 0x000fea0003800000 */
.L_x_76:
[----:B-----5:R2:W-:Y:S04]  /*5b30*/  STL [R1+0xa4], R3 ;  /* 0x0000a40301007387 */ /* 0x0205e80000100800 */
[----:B--2---:R-:W2:Y:S01]  /*5b40*/  LDL.LU R3, [R1+0x28] ;  /* 0x0000280001037983 */ /* 0x004ea20000300800 */
        /* <DEDUP_REMOVED lines=10> */
.L_x_79:
[----:B------:R-:W-:Y:S05]  /*5bf0*/  BSYNC B1 ;  /* 0x0000000000017941 */ /* 0x000fea0003800000 */
.L_x_78:
[----:B-----5:R1:W-:Y:S04]  /*5c00*/  STL [R1+0xa4], R3 ;  /* 0x0000a40301007387 */ /* 0x0203e80000100800 */
[----:B-1----:R-:W3:Y:S01]  /*5c10*/  LDL.LU R3, [R1+0x2c] ;  /* 0x00002c0001037983 */ /* 0x002ee20000300800 */
[----:B0-----:R-:W-:-:S05]  /*5c20*/  SHF.L.U32 R235, R234, 0x10, RZ ;  /* 0x00000010eaeb7819 */ /* 0x001fca00000006ff */
        /* <DEDUP_REMOVED lines=9> */
.L_x_81:
[----:B------:R-:W-:Y:S05]  /*5cc0*/  BSYNC B1 ;  /* 0x0000000000017941 */ /* 0x000fea0003800000 */
.L_x_80:
        /* <DEDUP_REMOVED lines=12> */
.L_x_83:
[----:B------:R-:W-:Y:S05]  /*5d90*/  BSYNC B1 ;  /* 0x0000000000017941 */ /* 0x000fea0003800000 */
.L_x_82:
[----:B-----5:R1:W-:Y:S04]  /*5da0*/  STL [R1+0xa4], R3 ;  /* 0x0000a40301007387 */ /* 0x0203e80000100800 */
[----:B-1----:R-:W2:Y:S01]  /*5db0*/  LDL.LU R3, [R1+0x34] ;  /* 0x0000340001037983 */ /* 0x002ea20000300800 */
[----:B0-----:R-:W-:-:S04]  /*5dc0*/  IMAD.U32 R235, R234, 0x10000, RZ ;  /* 0x00010000eaeb7824 */ /* 0x001fc800078e00ff */
[----:B------:R-:W-:Y:S01]  /*5dd0*/  FMUL R235, R235, R16 ;  /* 0x00000010ebeb7220 */ /* 0x000fe20000400000 */
[----:B------:R-:W-:Y:S01]  /*5de0*/  ISETP.GT.AND P1, PT, R0, 0x18, P3 ;  /* 0x000000180000780c */ /* 0x000fe20001f24270 */
[----:B------:R-:W-:Y:S02]  /*5df0*/  BSSY B1, `(.L_x_84) ;  /* 0x0000009000017945 */ /* 0x000fe40003800000 */
[----:B--2---:R-:W-:Y:S02]  /*5e00*/  FFMA R235, R3, R2, R235 ;  /* 0x0000000203eb7223 */ /* 0x004fe400000000eb */
[----:B------:R0:W5:Y:S03]  /*5e10*/  LDL.LU R3, [R1+0xa4] ;  /* 0x0000a40001037983 */ /* 0x0001660000300800 */
[----:B------:R-:W-:Y:S01]  /*5e20*/  F2FP.BF16.F32.PACK_AB R235, RZ, R235 ;  /* 0x000000ebffeb723e */ /* 0x000fe200000010ff */
[----:B------:R0:W-:Y:S04]  /*5e30*/  STL.S16 [R1], R234 ;  /* 0x000000ea01007387 */ /* 0x0001e80000100600 */
[----:B------:R0:W-:Y:S01]  /*5e40*/  @P2 STG.E.U16 desc[UR46][R12.64+0x32], R235 ;  /* 0x000032eb0c002986 */ /* 0x0001e2000c10152e */
[----:B------:R-:W-:Y:S05]  /*5e50*/  @!P1 BRA `(.L_x_85) ;  /* 0x0000000000089947 */ /* 0x000fea0003800000 */
[----:B0-----:R-:W2:Y:S04]  /*5e60*/  LDG.E.LTC128B.U16 R234, desc[UR46][R10.64+0x30] ;  /* 0x0000302e0aea7981 */ /* 0x001ea8000c1e1520 */
[----:B--2---:R1:W-:Y:S02]  /*5e70*/  STL [R1], R234 ;  /* 0x000000ea01007387 */ /* 0x0043e40000100800 */
.L_x_85:
[----:B------:R-:W-:Y:S05]  /*5e80*/  BSYNC B1 ;  /* 0x0000000000017941 */ /* 0x000fea0003800000 */
.L_x_84:
[----:B------:R2:W-:Y:S01]  /*5e90*/  STL.64 [R1+0xa8], R4 ;  /* 0x0000a80401007387 */ /* 0x0005e20000100a00 */
[----:B0-----:R-:W-:-:S03]  /*5ea0*/  IADD3 R235, P2, R17, 0x100, RZ ;  /* 0x0000010011eb7810 */ /* 0x001fc60007f5e0ff */
[----:B--2---:R-:W2:Y:S01]  /*5eb0*/  LDL.64 R4, [R1+0x80] ;  /* 0x0000800001047983 */ /* 0x004ea20000100a00 */
[----:B-1----:R-:W-:-:S03]  /*5ec0*/  IMAD.U32 R234, R234, 0x10000, RZ ;  /* 0x00010000eaea7824 */ /* 0x002fc600078e00ff */
[----:B------:R-:W3:Y:S01]  /*5ed0*/  LDL.LU R17, [R1+0x38] ;  /* 0x0000380001117983 */ /* 0x000ee20000300800 */
[----:B------:R-:W-:-:S03]  /*5ee0*/  FMUL R234, R234, R16 ;  /* 0x00000010eaea7220 */ /* 0x000fc60000400000 */
[----:B------:R-:W-:Y:S01]  /*5ef0*/  STL [R1+0x8], R235 ;  /* 0x000008eb01007387 */ /* 0x000fe20000100800 */
[----:B---3--:R-:W-:Y:S01]  /*5f00*/  FFMA R17, R17, R2, R234 ;  /* 0x0000000211117223 */ /* 0x008fe200000000ea */
[----:B------:R-:W-:-:S04]  /*5f10*/  IMAD.X R234, RZ, RZ, UR7, P2 ;  /* 0x00000007ffea7e24 */ /* 0x000fc800090e06ff */
[----:B------:R-:W-:-:S04]  /*5f20*/  IMAD R234, R234, R232, RZ ;  /* 0x000000e8eaea7224 */ /* 0x000fc800078e02ff */
[C---:B------:R-:W-:Y:S02]  /*5f30*/  IMAD R234, R235.reuse, R233, R234 ;  /* 0x000000e9ebea7224 */ /* 0x040fe400078e02ea */
[----:B------:R-:W3:Y:S04]  /*5f40*/  LDL.LU R233, [R1] ;  /* 0x0000000001e97983 */ /* 0x000ee80000300800 */
[----:B------:R2:W-:Y:S02]  /*5f50*/  STL [R1+0xc], R234 ;  /* 0x00000cea01007387 */ /* 0x0005e40000100800 */
[----:B--2---:R-:W-:Y:S02]  /*5f60*/  IMAD.WIDE.U32 R234, R235, R232, R4 ;  /* 0x000000e8ebea7225 */ /* 0x004fe400078e0004 */
[----:B------:R0:W5:Y:S01]  /*5f70*/  LDL.LU.64 R4, [R1+0xa8] ;  /* 0x0000a80001047983 */ /* 0x0001620000300a00 */
[----:B------:R-:W-:-:S02]  /*5f80*/  ISETP.GT.AND P6, PT, R0, 0x19, P3 ;  /* 0x000000190000780c */ /* 0x000fc40001fc4270 */
[----:B------:R-:W-:Y:S01]  /*5f90*/  F2FP.BF16.F32.PACK_AB R17, RZ, R17 ;  /* 0x00000011ff11723e */ /* 0x000fe200000010ff */
[----:B------:R-:W-:Y:S04]  /*5fa0*/  BSSY B1, `(.L_x_86) ;  /* 0x0000005000017945 */ /* 0x000fe80003800000 */
[----:B------:R3:W-:Y:S02]  /*5fb0*/  @P1 STG.E.U16 desc[UR46][R14.64+0x30], R17 ;  /* 0x000030110e001986 */ /* 0x0007e4000c10152e */
[----:B---3--:R-:W-:-:S04]  /*5fc0*/  PRMT R17, R233, 0x7610, R17 ;  /* 0x00007610e9117816 */ /* 0x008fc80000000011 */
[----:B0-----:R-:W-:Y:S05]  /*5fd0*/  @!P6 BRA `(.L_x_87) ;  /* 0x000000000004e947 */ /* 0x001fea0003800000 */
[----:B------:R0:W5:Y:S02]  /*5fe0*/  LDG.E.LTC128B.U16 R17, desc[UR46][R10.64+0x32] ;  /* 0x0000322e0a117981 */ /* 0x000164000c1e1520 */
.L_x_87:
[----:B------:R-:W-:Y:S05]  /*5ff0*/  BSYNC B1 ;  /* 0x0000000000017941 */ /* 0x000fea0003800000 */
.L_x_86:
[----:B------:R1:W-:Y:S04]  /*6000*/  STL.64 [R1+0xd8], R24 ;  /* 0x0000d81801007387 */ /* 0x0003e80000100a00 */
[----:B-1----:R-:W2:Y:S04]  /*6010*/  LDL.LU R24, [R1+0x3c] ;  /* 0x00003c0001187983 */ /* 0x002ea80000300800 */
[----:B------:R-:W3:Y:S04]  /*6020*/  LDL R25, [R1+0x88] ;  /* 0x0000880001197983 */ /* 0x000ee80000100800 */
[----:B------:R1:W-:Y:S04]  /*6030*/  STL.64 [R1+0xd0], R20 ;  /* 0x0000d01401007387 */ /* 0x0003e80000100a00 */
[----:B-1----:R-:W3:Y:S04]  /*6040*/  LDL.LU.64 R20, [R1+0x40] ;  /* 0x0000400001147983 */ /* 0x002ee80000300a00 */
[----:B------:R1:W-:Y:S04]  /*6050*/  STL [R1+0xc8], R18 ;  /* 0x0000c81201007387 */ /* 0x0003e80000100800 */
[----:B-1----:R-:W3:Y:S04]  /*6060*/  LDL.LU R18, [R1+0x8] ;  /* 0x0000080001127983 */ /* 0x002ee80000300800 */
[----:B------:R1:W-:Y:S04]  /*6070*/  STL.64 [R1+0xc0], R12 ;  /* 0x0000c00c01007387 */ /* 0x0003e80000100a00 */
[----:B-1----:R-:W3:Y:S04]  /*6080*/  LDL.LU.64 R12, [R1+0x90] ;  /* 0x00009000010c7983 */ /* 0x002ee80000300a00 */
[----:B------:R1:W-:Y:S04]  /*6090*/  STL [R1+0xb8], R7 ;  /* 0x0000b80701007387 */ /* 0x0003e80000100800 */
[----:B-1----:R-:W2:Y:S01]  /*60a0*/  LDL.LU R7, [R1+0xc] ;  /* 0x00000c0001077983 */ /* 0x002ea20000300800 */
[----:B-----5:R-:W-:-:S03]  /*60b0*/  IMAD.U32 R233, R17, 0x10000, RZ ;  /* 0x0001000011e97824 */ /* 0x020fc600078e00ff */
[----:B------:R0:W-:Y:S01]  /*60c0*/  STL.64 [R1+0xb0], R10 ;  /* 0x0000b00a01007387 */ /* 0x0001e20000100a00 */
[----:B------:R-:W-:Y:S01]  /*60d0*/  ISETP.GT.AND P2, PT, R3, 0x100, PT ;  /* 0x000001000300780c */ /* 0x000fe20003f44270 */
[----:B------:R-:W-:Y:S02]  /*60e0*/  FMUL R233, R233, R16 ;  /* 0x00000010e9e97220 */ /* 0x000fe40000400000 */
[----:B0---4-:R-:W4:Y:S04]  /*60f0*/  LDL R10, [R1+0x8c] ;  /* 0x00008c00010a7983 */ /* 0x011f280000100800 */
[----:B------:R0:W-:Y:S01]  /*6100*/  STL.64 [R1+0xa8], R8 ;  /* 0x0000a80801007387 */ /* 0x0001e20000100a00 */
[----:B--2---:R-:W-:Y:S01]  /*6110*/  IMAD.IADD R235, R235, 0x1, R7 ;  /* 0x00000001ebeb7824 */ /* 0x004fe200078e0207 */
[----:B0-----:R-:W-:Y:S01]  /*6120*/  LEA R8, P1, R234, R22, 0x1 ;  /* 0x00000016ea087211 */ /* 0x001fe200078208ff */
[----:B------:R-:W-:Y:S01]  /*6130*/  FFMA R233, R24, R2, R233 ;  /* 0x0000000218e97223 */ /* 0x000fe200000000e9 */
[----:B------:R-:W-:Y:S01]  /*6140*/  IMAD.U32 R11, RZ, RZ, UR8 ;  /* 0x00000008ff0b7e24 */ /* 0x000fe2000f8e00ff */
[----:B------:R-:W-:Y:S01]  /*6150*/  STL [R1+0xa4], R6 ;  /* 0x0000a40601007387 */ /* 0x000fe20000100800 */
[----:B------:R-:W-:Y:S01]  /*6160*/  LEA.HI.X R9, R234, R23, R235, 0x1, P1 ;  /* 0x00000017ea097211 */ /* 0x000fe200008f0ceb */
[----:B------:R-:W-:Y:S01]  /*6170*/  IMAD.MOV.U32 R234, RZ, RZ, R8 ;  /* 0x000000ffffea7224 */ /* 0x000fe200078e0008 */
[----:B------:R-:W-:-:S02]  /*6180*/  ISETP.GT.AND P1, PT, R0, RZ, P2 ;  /* 0x000000ff0000720c */ /* 0x000fc40001724270 */
[----:B------:R-:W-:Y:S02]  /*6190*/  F2FP.BF16.F32.PACK_AB R233, RZ, R233 ;  /* 0x000000e9ffe9723e */ /* 0x000fe400000010ff */
[----:B------:R-:W-:Y:S02]  /*61a0*/  MOV R235, R9 ;  /* 0x0000000900eb7202 */ /* 0x000fe40000000f00 */
[----:B------:R-:W2:Y:S04]  /*61b0*/  LDL.LU.64 R8, [R1+0x80] ;  /* 0x0000800001087983 */ /* 0x000ea80000300a00 */
[----:B------:R0:W-:Y:S04]  /*61c0*/  @P6 STG.E.U16 desc[UR46][R14.64+0x32], R233 ;  /* 0x000032e90e006986 */ /* 0x0001e8000c10152e */
[----:B------:R3:W0:Y:S02]  /*61d0*/  @P1 LDG.E.LTC128B.U16 R17, desc[UR46][R234.64] ;  /* 0x0000002eea111981 */ /* 0x000624000c1e1520 */
[----:B---3--:R-:W-:-:S04]  /*61e0*/  IMAD.WIDE.U32 R234, R18, R232, R236 ;  /* 0x000000e812ea7225 */ /* 0x008fc800078e00ec */
[----:B------:R-:W-:Y:S02]  /*61f0*/  IMAD.IADD R235, R7, 0x1, R235 ;  /* 0x0000000107eb7824 */ /* 0x000fe400078e02eb */
[----:B------:R-:W-:-:S04]  /*6200*/  IMAD.WIDE.U32 R24, R25, UR40, R234 ;  /* 0x0000002819187c25 */ /* 0x000fc8000f8e00ea */
[----:B------:R-:W-:Y:S01]  /*6210*/  IMAD.U32 R235, RZ, RZ, UR8 ;  /* 0x00000008ffeb7e24 */ /* 0x000fe2000f8e00ff */
[----:B------:R-:W-:Y:S01]  /*6220*/  LEA R234, P6, R24, R22, 0x1 ;  /* 0x0000001618ea7211 */ /* 0x000fe200078c08ff */
[----:B0-----:R-:W-:-:S04]  /*6230*/  IMAD.U32 R233, R17, 0x10000, RZ ;  /* 0x0001000011e97824 */ /* 0x001fc800078e00ff */
[----:B------:R-:W-:-:S04]  /*6240*/  FMUL R233, R233, R16 ;  /* 0x00000010e9e97220 */ /* 0x000fc80000400000 */
[----:B------:R-:W-:Y:S01]  /*6250*/  FFMA R233, R216, R2, R233 ;  /* 0x00000002d8e97223 */ /* 0x000fe200000000e9 */
[----:B----4-:R-:W-:Y:S02]  /*6260*/  IMAD.IADD R216, R10, 0x1, R25 ;  /* 0x000000010ad87824 */ /* 0x010fe400078e0219 */
[----:B------:R-:W-:Y:S02]  /*6270*/  IMAD.SHL.U32 R10, R235, 0x200, RZ ;  /* 0x00000200eb0a7824 */ /* 0x000fe400078e00ff */
[----:B------:R-:W-:-:S05]  /*6280*/  IMAD.U32 R235, RZ, RZ, UR9 ;  /* 0x00000009ffeb7e24 */ /* 0x000fca000f8e00ff */
[----:B------:R-:W-:Y:S02]  /*6290*/  SHF.L.U64.HI R11, R11, 0x9, R235 ;  /* 0x000000090b0b7819 */ /* 0x000fe400000102eb */
[----:B------:R-:W-:Y:S02]  /*62a0*/  LEA.HI.X R235, R24, R23, R216, 0x1, P6 ;  /* 0x0000001718eb7211 */ /* 0x000fe400030f0cd8 */
[----:B------:R0:W5:Y:S01]  /*62b0*/  LDL.LU.64 R24, [R1+0xd8] ;  /* 0x0000d80001187983 */ /* 0x0001620000300a00 */
[----:B------:R-:W-:Y:S02]  /*62c0*/  F2FP.BF16.F32.PACK_AB R216, RZ, R233 ;  /* 0x000000e9ffd8723e */ /* 0x000fe400000010ff */
[----:B------:R-:W-:Y:S01]  /*62d0*/  IADD3 R10, P6, R10, R4, RZ ;  /* 0x000000040a0a7210 */ /* 0x000fe20007fde0ff */
[----:B------:R1:W-:Y:S04]  /*62e0*/  STL [R1+0x14], R11 ;  /* 0x0000140b01007387 */ /* 0x0003e80000100800 */
[----:B-1----:R-:W3:Y:S01]  /*62f0*/  LDL R11, [R1+0x14] ;  /* 0x00001400010b7983 */ /* 0x002ee20000100800 */
[----:B------:R-:W-:Y:S01]  /*6300*/  IMAD.WIDE.U32 R232, R18, R232, R20 ;  /* 0x000000e812e87225 */ /* 0x000fe200078e0014 */
[----:B------:R-:W-:-:S02]  /*6310*/  PRMT R6, R216, 0x7610, R6 ;  /* 0x00007610d8067816 */ /* 0x000fc40000000006 */
[----:B------:R0:W5:Y:S04]  /*6320*/  LDL.LU.64 R20, [R1+0xd0] ;  /* 0x0000d00001147983 */ /* 0x0001680000300a00 */
[----:B------:R0:W5:Y:S01]  /*6330*/  LDL.LU R18, [R1+0xc8] ;  /* 0x0000c80001127983 */ /* 0x0001620000300800 */
[----:B---3--:R-:W-:Y:S02]  /*6340*/  IADD3.X R11, R11, R5, RZ, P6, !PT ;  /* 0x000000050b0b7210 */ /* 0x008fe400037fe4ff */
[----:B------:R-:W-:Y:S02]  /*6350*/  IADD3 R216, P6, R12, R232, RZ ;  /* 0x000000e80cd87210 */ /* 0x000fe40007fde0ff */
[----:B------:R0:W5:Y:S04]  /*6360*/  LDL.LU.64 R12, [R1+0xc0] ;  /* 0x0000c000010c7983 */ /* 0x0001680000300a00 */
[----:B------:R1:W-:Y:S04]  /*6370*/  STL [R1+0x8], R216 ;  /* 0x000008d801007387 */ /* 0x0003e80000100800 */
[----:B------:R2:W-:Y:S01]  /*6380*/  @P1 STG.E.U16 desc[UR46][R10.64], R6 ;  /* 0x000000060a001986 */ /* 0x0005e2000c10152e */
[----:B-1----:R-:W-:-:S03]  /*6390*/  IMAD.IADD R216, R7, 0x1, R233 ;  /* 0x0000000107d87824 */ /* 0x002fc600078e02e9 */
[----:B------:R0:W5:Y:S01]  /*63a0*/  LDL.LU R7, [R1+0xb8] ;  /* 0x0000b80001077983 */ /* 0x0001620000300800 */
[----:B--2---:R-:W-:-:S03]  /*63b0*/  IMAD.X R6, R216, 0x1, R9, P6 ;  /* 0x00000001d8067824 */ /* 0x004fc600030e0609 */
[----:B------:R1:W-:Y:S04]  /*63c0*/  STL.64 [R1], R10 ;  /* 0x0000000a01007387 */ /* 0x0003e80000100a00 */
[----:B-1----:R0:W5:Y:S01]  /*63d0*/  LDL.LU.64 R10, [R1+0xb0] ;  /* 0x0000b000010a7983 */ /* 0x0021620000300a00 */
[----:B------:R-:W-:-:S03]  /*63e0*/  ISETP.GT.AND P1, PT, R0, 0x1, P2 ;  /* 0x000000010000780c */ /* 0x000fc60001724270 */
[----:B------:R0:W5:Y:S04]  /*63f0*/  LDL.LU.64 R8, [R1+0xa8] ;  /* 0x0000a80001087983 */ /* 0x0001680000300a00 */
[----:B------:R1:W-:Y:S04]  /*6400*/  STL [R1+0xc], R6 ;  /* 0x00000c0601007387 */ /* 0x0003e80000100800 */
[----:B-1----:R0:W5:Y:S01]  /*6410*/  LDL.LU R6, [R1+0xa4] ;  /* 0x0000a40001067983 */ /* 0x0021620000300800 */
[----:B------:R-:W-:Y:S01]  /*6420*/  BSSY B1, `(.L_x_88) ;  /* 0x0000004000017945 */ /* 0x000fe20003800000 */
[----:B------:R-:W-:-:S03]  /*6430*/  IADD3 R232, P6, R236, R232, RZ ;  /* 0x000000e8ece87210 */ /* 0x000fc60007fde0ff */
[----:B------:R-:W-:Y:S10]  /*6440*/  @!P1 BRA `(.L_x_89) ;  /* 0x0000000000049947 */ /* 0x000ff40003800000 */
[----:B------:R1:W5:Y:S02]  /*6450*/  LDG.E.LTC128B.U16 R17, desc[UR46][R234.64+0x2] ;  /* 0x0000022eea117981 */ /* 0x000364000c1e1520 */
.L_x_89:
[----:B------:R-:W-:Y:S05]  /*6460*/  BSYNC B1 ;  /* 0x0000000000017941 */ /* 0x000fea0003800000 */
.L_x_88:
[----:B-----5:R-:W-:Y:S01]  /*6470*/  IMAD.U32 R236, R17, 0x10000, RZ ;  /* 0x0001000011ec7824 */ /* 0x020fe200078e00ff */
[----:B------:R2:W-:Y:S01]  /*6480*/  STL [R1+0xb4], R9 ;  /* 0x0000b40901007387 */ /* 0x0005e20000100800 */
[----:B------:R-:W-:Y:S02]  /*6490*/  IMAD.X R233, R237, 0x1, R216, P6 ;  /* 0x00000001ede97824 */ /* 0x000fe400030e06d8 */
[----:B------:R-:W-:Y:S01]  /*64a0*/  FMUL R216, R236, R16 ;  /* 0x00000010ecd87220 */ /* 0x000fe20000400000 */
[----:B--2---:R-:W2:Y:S03]  /*64b0*/  LDL.LU R9, [R1+0xc] ;  /* 0x00000c0001097983 */ /* 0x004ea60000300800 */
[----:B------:R-:W-:Y:S01]  /*64c0*/  FFMA R237, R217, R2, R216 ;  /* 0x00000002d9ed7223 */ /* 0x000fe200000000d8 */
[----:B------:R3:W-:Y:S04]  /*64d0*/  STL [R1+0xb0], R8 ;  /* 0x0000b00801007387 */ /* 0x0007e80000100800 */
[----:B---3--:R-:W3:Y:S04]  /*64e0*/  LDL.LU R8, [R1+0x8] ;  /* 0x0000080001087983 */ /* 0x008ee80000300800 */
[----:B------:R4:W-:Y:S04]  /*64f0*/  STL.64 [R1+0xa8], R6 ;  /* 0x0000a80601007387 */ /* 0x0009e80000100a00 */
[----:B----4-:R-:W4:Y:S04]  /*6500*/  LDL.64 R6, [R1] ;  /* 0x0000000001067983 */ /* 0x010f280000100a00 */
[----:B------:R-:W2:Y:S02]  /*6510*/  LDL.LU R216, [R1+0x88] ;  /* 0x0000880001d87983 */ /* 0x000ea40000300800 */
[----:B--2---:R-:W-:-:S02]  /*6520*/  IMAD.WIDE.U32 R216, R216, UR40, R232 ;  /* 0x00000028d8d87c25 */ /* 0x004fc4000f8e00e8 */
[----:B------:R-:W2:Y:S01]  /*6530*/  LDL.LU R233, [R1+0x8c] ;  /* 0x00008c0001e97983 */ /* 0x000ea20000300800 */
[CC--:B---3--:R-:W-:Y:S02]  /*6540*/  LEA R236, P6, R8.reuse, R22.reuse, 0x1 ;  /* 0x0000001608ec7211 */ /* 0x0c8fe400078c08ff */
[----:B------:R-:W-:Y:S02]  /*6550*/  F2FP.BF16.F32.PACK_AB R232, RZ, R237 ;  /* 0x000000edffe8723e */ /* 0x000fe400000010ff */
[----:B------:R-:W-:Y:S02]  /*6560*/  LEA.HI.X R237, R8, R23, R9, 0x1, P6 ;  /* 0x0000001708ed7211 */ /* 0x000fe400030f0c09 */
[----:B------:R-:W-:Y:S01]  /*6570*/  LEA R22, P6, R216, R22, 0x1 ;  /* 0x00000016d8167211 */ /* 0x000fe200078c08ff */
[----:B------:R3:W5:Y:S04]  /*6580*/  LDL.LU R9, [R1+0xb4] ;  /* 0x0000b40001097983 */ /* 0x0007680000300800 */
[----:B------:R3:W5:Y:S01]  /*6590*/  LDL.LU R8, [R1+0xb0] ;  /* 0x0000b00001087983 */ /* 0x0007620000300800 */
[----:B--2---:R-:W-:-:S02]  /*65a0*/  IMAD.IADD R217, R233, 0x1, R217 ;  /* 0x00000001e9d97824 */ /* 0x004fc400078e02d9 */
[----:B------:R-:W-:-:S03]  /*65b0*/  IMAD.U32 R233, RZ, RZ, UR8 ;  /* 0x00000008ffe97e24 */ /* 0x000fc6000f8e00ff */
[----:B------:R-:W-:Y:S01]  /*65c0*/  LEA.HI.X R23, R216, R23, R217, 0x1, P6 ;  /* 0x00000017d8177211 */ /* 0x000fe200030f0cd9 */
[----:B----4-:R-:W-:Y:S01]  /*65d0*/  @P1 IMAD.MOV.U32 R217, RZ, RZ, R7 ;  /* 0x000000ffffd91224 */ /* 0x010fe200078e0007 */
[----:B------:R-:W-:Y:S01]  /*65e0*/  @P1 MOV R216, R6 ;  /* 0x0000000600d81202 */ /* 0x000fe20000000f00 */
[----:B------:R-:W-:-:S04]  /*65f0*/  IMAD.SHL.U32 R233, R233, 0x10, RZ ;  /* 0x00000010e9e97824 */ /* 0x000fc800078e00ff */
[----:B------:R2:W-:Y:S02]  /*6600*/  @P1 STG.E.U16 desc[UR46][R216.64+0x2], R232 ;  /* 0x000002e8d8001986 */ /* 0x0005e4000c10152e */
[----:B--2---:R-:W-:Y:S02]  /*6610*/  IMAD.U32 R217, RZ, RZ, UR8 ;  /* 0x00000008ffd97e24 */ /* 0x004fe4000f8e00ff */
[----:B------:R-:W2:Y:S02]  /*6620*/  LDL R232, [R1+0x48] ;  /* 0x0000480001e87983 */ /* 0x000ea40000100800 */
[----:B------:R-:W-:-:S05]  /*6630*/  IMAD.SHL.U32 R217, R217, 0x200, RZ ;  /* 0x00000200d9d97824 */ /* 0x000fca00078e00ff */
[----:B------:R-:W-:Y:S02]  /*6640*/  IADD3 R216, P1, P6, R233, R4, R217 ;  /* 0x00000004e9d87210 */ /* 0x000fe40007e3e0d9 */
[----:B------:R-:W2:Y:S02]  /*6650*/  LDL.LU R217, [R1+0x14] ;  /* 0x0000140001d97983 */ /* 0x000ea40000300800 */
[----:B--2---:R-:W-:Y:S02]  /*6660*/  IADD3.X R217, R232, R5, R217, P1, P6 ;  /* 0x00000005e8d97210 */ /* 0x004fe40000fec4d9 */
[----:B------:R-:W-:Y:S02]  /*6670*/  IADD3 R232, P6, R6, R233, RZ ;  /* 0x000000e906e87210 */ /* 0x000fe40007fde0ff */
[----:B------:R-:W2:Y:S01]  /*6680*/  LDL R233, [R1+0x48] ;  /* 0x0000480001e97983 */ /* 0x000ea20000100800 */
[----:B------:R-:W-:Y:S01]  /*6690*/  ISETP.GT.AND P1, PT, R3, 0x108, PT ;  /* 0x000001080300780c */ /* 0x000fe20003f24270 */
[----:B------:R-:W-:Y:S01]  /*66a0*/  BSSY B1, `(.L_x_90) ;  /* 0x0000007000017945 */ /* 0x000fe20003800000 */
[----:B------:R-:W-:Y:S01]  /*66b0*/  PRMT R3, R17, 0x7610, R3 ;  /* 0x0000761011037816 */ /* 0x000fe20000000003 */
[----:B--2---:R-:W-:-:S02]  /*66c0*/  IMAD.X R233, R7, 0x1, R233, P6 ;  /* 0x0000000107e97824 */ /* 0x004fc400030e06e9 */
[----:B------:R3:W5:Y:S01]  /*66d0*/  LDL.LU.64 R6, [R1+0xa8] ;  /* 0x0000a80001067983 */ /* 0x0007620000300a00 */
[----:B------:R-:W-:-:S13]  /*66e0*/  ISETP.GT.AND P6, PT, R0, RZ, P1 ;  /* 0x000000ff0000720c */ /* 0x000fda0000fc4270 */
[----:B---3--:R-:W-:Y:S05]  /*66f0*/  @!P6 BRA `(.L_x_91) ;  /* 0x000000000004e947 */ /* 0x008fea0003800000 */
[----:B------:R2:W5:Y:S02]  /*6700*/  LDG.E.LTC128B.U16 R3, desc[UR46][R236.64] ;  /* 0x0000002eec037981 */ /* 0x000564000c1e1520 */
.L_x_91:
[----:B------:R-:W-:Y:S05]  /*6710*/  BSYNC B1 ;  /* 0x0000000000017941 */ /* 0x000fea0003800000 */
.L_x_90:
[----:B-----5:R-:W-:Y:S01]  /*6720*/  IMAD.U32 R17, R3, 0x10000, RZ ;  /* 0x0001000003117824 */ /* 0x020fe200078e00ff */
[----:B------:R-:W-:Y:S03]  /*6730*/  BSSY B1, `(.L_x_92) ;  /* 0x0000008000017945 */ /* 0x000fe60003800000 */
[----:B------:R-:W-:-:S04]  /*6740*/  FMUL R17, R17, R16 ;  /* 0x0000001011117220 */ /* 0x000fc80000400000 */
[----:B------:R-:W-:-:S05]  /*6750*/  FFMA R17, R218, R2, R17 ;  /* 0x00000002da117223 */ /* 0x000fca0000000011 */
[----:B------:R-:W-:-:S05]  /*6760*/  F2FP.BF16.F32.PACK_AB R17, RZ, R17 ;  /* 0x00000011ff11723e */ /* 0x000fca00000010ff */
[----:B------:R3:W-:Y:S01]  /*6770*/  @P6 STG.E.U16 desc[UR46][R232.64], R17 ;  /* 0x00000011e8006986 */ /* 0x0007e2000c10152e */
[----:B------:R-:W-:-:S13]  /*6780*/  ISETP.GT.AND P6, PT, R0, 0x1, P1 ;  /* 0x000000010000780c */ /* 0x000fda0000fc4270 */
[----:B---3--:R-:W-:Y:S05]  /*6790*/  @!P6 BRA `(.L_x_93) ;  /* 0x000000000004e947 */ /* 0x008fea0003800000 */
[----:B------:R3:W5:Y:S02]  /*67a0*/  LDG.E.LTC128B.U16 R3, desc[UR46][R22.64+0x2] ;  /* 0x0000022e16037981 */ /* 0x000764000c1e1520 */
.L_x_93:
[----:B------:R-:W-:Y:S05]  /*67b0*/  BSYNC B1 ;  /* 0x0000000000017941 */ /* 0x000fea0003800000 */
.L_x_92:
[----:B-----5:R-:W-:Y:S01]  /*67c0*/  IMAD.U32 R17, R3, 0x10000, RZ ;  /* 0x0001000003117824 */ /* 0x020fe200078e00ff */
[----:B------:R-:W-:Y:S03]  /*67d0*/  BSSY B1, `(.L_x_94) ;  /* 0x0000008000017945 */ /* 0x000fe60003800000 */
[----:B------:R-:W-:-:S04]  /*67e0*/  FMUL R17, R17, R16 ;  /* 0x0000001011117220 */ /* 0x000fc80000400000 */
[----:B------:R-:W-:-:S05]  /*67f0*/  FFMA R17, R219, R2, R17 ;  /* 0x00000002db117223 */ /* 0x000fca0000000011 */
[----:B------:R-:W-:-:S05]  /*6800*/  F2FP.BF16.F32.PACK_AB R17, RZ, R17 ;  /* 0x00000011ff11723e */ /* 0x000fca00000010ff */
[----:B------:R4:W-:Y:S01]  /*6810*/  @P6 STG.E.U16 desc[UR46][R232.64+0x2], R17 ;  /* 0x00000211e8006986 */ /* 0x0009e2000c10152e */
[----:B------:R-:W-:-:S13]  /*6820*/  ISETP.GT.AND P6, PT, R0, 0x8, P2 ;  /* 0x000000080000780c */ /* 0x000fda00017c4270 */
[----:B----4-:R-:W-:Y:S05]  /*6830*/  @!P6 BRA `(.L_x_95) ;  /* 0x000000000004e947 */ /* 0x010fea0003800000 */
[----:B------:R4:W5:Y:S02]  /*6840*/  LDG.E.LTC128B.U16 R3, desc[UR46][R234.64+0x10] ;  /* 0x0000102eea037981 */ /* 0x000964000c1e1520 */
.L_x_95:
[----:B------:R-:W-:Y:S05]  /*6850*/  BSYNC B1 ;  /* 0x0000000000017941 */ /* 0x000fea0003800000 */
.L_x_94:
[----:B------:R-:W2:Y:S01]  /*6860*/  LDL.64 R218, [R1] ;  /* 0x0000000001da7983 */ /* 0x000ea20000100a00 */
[----:B-----5:R-:W-:Y:S01]  /*6870*/  IMAD.U32 R17, R3, 0x10000, RZ ;  /* 0x0001000003117824 */ /* 0x020fe200078e00ff */
[----:B------:R-:W-:Y:S03]  /*6880*/  BSSY B1, `(.L_x_96) ;  /* 0x0000008000017945 */ /* 0x000fe60003800000 */
[----:B------:R-:W-:-:S04]  /*6890*/  FMUL R17, R17, R16 ;  /* 0x0000001011117220 */ /* 0x000fc80000400000 */
[----:B------:R-:W-:-:S05]  /*68a0*/  FFMA R17, R220, R2, R17 ;  /* 0x00000002dc117223 */ /* 0x000fca0000000011 */
[----:B------:R-:W-:-:S05]  /*68b0*/  F2FP.BF16.F32.PACK_AB R17, RZ, R17 ;  /* 0x00000011ff11723e */ /* 0x000fca00000010ff */
[----:B--2---:R2:W-:Y:S01]  /*68c0*/  @P6 STG.E.U16 desc[UR46][R218.64+0x10], R17 ;  /* 0x00001011da006986 */ /* 0x0045e2000c10152e */
[----:B------:R-:W-:-:S13]  /*68d0*/  ISETP.GT.AND P6, PT, R0, 0x9, P2 ;  /* 0x000000090000780c */ /* 0x000fda00017c4270 */
[----:B--2---:R-:W-:Y:S05]  /*68e0*/  @!P6 BRA `(.L_x_97) ;  /* 0x000000000004e947 */ /* 0x004fea0003800000 */
[----:B------:R2:W5:Y:S02]  /*68f0*/  LDG.E.LTC128B.U16 R3, desc[UR46][R234.64+0x12] ;  /* 0x0000122eea037981 */ /* 0x000564000c1e1520 */
.L_x_97:
[----:B------:R-:W-:Y:S05]  /*6900*/  BSYNC B1 ;  /* 0x0000000000017941 */ /* 0x000fea0003800000 */
.L_x_96:
[----:B------:R0:W-:Y:S04]  /*6910*/  STL.64 [R1+0xa8], R4 ;  /* 0x0000a80401007387 */ /* 0x0001e80000100a00 */
[----:B0-----:R-:W3:Y:S01]  /*6920*/  LDL.LU.64 R4, [R1] ;  /* 0x0000000001047983 */ /* 0x001ee20000300a00 */
[----:B-----5:R-:W-:Y:S01]  /*6930*/  SHF.L.U32 R17, R3, 0x10, RZ ;  /* 0x0000001003117819 */ /* 0x020fe200000006ff */
[----:B------:R-:W-:Y:S02]  /*6940*/  IMAD.U32 R220, RZ, RZ, UR8 ;  /* 0x00000008ffdc7e24 */ /* 0x000fe4000f8e00ff */
[----:B------:R-:W-:Y:S02]  /*6950*/  IMAD.U32 R233, RZ, RZ, UR9 ;  /* 0x00000009ffe97e24 */ /* 0x000fe4000f8e00ff */
[----:B------:R-:W-:Y:S01]  /*6960*/  FMUL R17, R17, R16 ;  /* 0x0000001011117220 */ /* 0x000fe20000400000 */
[----:B------:R-:W-:-:S02]  /*6970*/  IMAD.U32 R232, RZ, RZ, UR8 ;  /* 0x00000008ffe87e24 */ /* 0x000fc4000f8e00ff */
[----:B------:R-:W-:Y:S02]  /*6980*/  IMAD.SHL.U32 R220, R220, 0x10, RZ ;  /* 0x00000010dcdc7824 */ /* 0x000fe400078e00ff */
[----:B------:R-:W-:Y:S01]  /*6990*/  FFMA R17, R221, R2, R17 ;  /* 0x00000002dd117223 */ /* 0x000fe20000000011 */
[----:B------:R-:W-:-:S04]  /*69a0*/  SHF.L.U64.HI R232, R232, 0x4, R233 ;  /* 0x00000004e8e87819 */ /* 0x000fc800000102e9 */
[----:B------:R-:W-:-:S05]  /*69b0*/  F2FP.BF16.F32.PACK_AB R17, RZ, R17 ;  /* 0x00000011ff11723e */ /* 0x000fca00000010ff */
[----:B------:R0:W-:Y:S01]  /*69c0*/  @P6 STG.E.U16 desc[UR46][R218.64+0x12], R17 ;  /* 0x00001211da006986 */ /* 0x0001e2000c10152e */
[----:B---3--:R-:W-:-:S05]  /*69d0*/  IADD3 R220, P6, R220, R4, RZ ;  /* 0x00000004dcdc7210 */ /* 0x008fca0007fde0ff */
[----:B------:R-:W-:Y:S02]  /*69e0*/  IMAD.X R221, R232, 0x1, R5, P6 ;  /* 0x00000001e8dd7824 */ /* 0x000fe400030e0605 */
[----:B------:R0:W5:Y:S01]  /*69f0*/  LDL.LU.64 R4, [R1+0xa8] ;  /* 0x0000a80001047983 */ /* 0x0001620000300a00 */
[----:B------:R-:W-:Y:S01]  /*6a00*/  ISETP.GT.AND P6, PT, R0, 0x8, P1 ;  /* 0x000000080000780c */ /* 0x000fe20000fc4270 */
[----:B------:R-:W-:-:S12]  /*6a10*/  BSSY B1, `(.L_x_98) ;  /* 0x0000003000017945 */ /* 0x000fd80003800000 */
[----:B0-----:R-:W-:Y:S05]  /*6a20*/  @!P6 BRA `(.L_x_99) ;  /* 0x000000000004e947 */ /* 0x001fea0003800000 */
[----:B------:R0:W5:Y:S02]  /*6a30*/  LDG.E.LTC128B.U16 R3, desc[UR46][R22.64+0x10] ;  /* 0x0000102e16037981 */ /* 0x000164000c1e1520 */
.L_x_99:
[----:B------:R-:W-:Y:S05]  /*6a40*/  BSYNC B1 ;  /* 0x0000000000017941 */ /* 0x000fea0003800000 */
.L_x_98:
        /* <DEDUP_REMOVED lines=9> */
.L_x_101:
[----:B------:R-:W-:Y:S05]  /*6ae0*/  BSYNC B1 ;  /* 0x0000000000017941 */ /* 0x000fea0003800000 */
.L_x_100:
[----:B-----5:R-:W-:Y:S01]  /*6af0*/  IMAD.U32 R17, R3, 0x10000, RZ ;  /* 0x0001000003117824 */ /* 0x020fe200078e00ff */
[----:B------:R-:W-:Y:S03]  /*6b00*/  BSSY B1, `(.L_x_102) ;  /* 0x0000008000017945 */ /* 0x000fe60003800000 */
[----:B------:R-:W-:-:S04]  /*6b10*/  FMUL R220, R17, R16 ;  /* 0x0000001011dc7220 */ /* 0x000fc80000400000 */
[----:B------:R-:W-:-:S05]  /*6b20*/  FFMA R220, R223, R2, R220 ;  /* 0x00000002dfdc7223 */ /* 0x000fca00000000dc */
[----:B------:R-:W-:-:S05]  /*6b30*/  F2FP.BF16.F32.PACK_AB R220, RZ, R220 ;  /* 0x000000dcffdc723e */ /* 0x000fca00000010ff */
[----:B------:R0:W-:Y:S01]  /*6b40*/  @P6 STG.E.U16 desc[UR46][R216.64+0x12], R220 ;  /* 0x000012dcd8006986 */ /* 0x0001e2000c10152e */
[----:B------:R-:W-:-:S13]  /*6b50*/  ISETP.GT.AND P6, PT, R0, 0x10, P2 ;  /* 0x000000100000780c */ /* 0x000fda00017c4270 */
[----:B0-----:R-:W-:Y:S05]  /*6b60*/  @!P6 BRA `(.L_x_103) ;  /* 0x000000000004e947 */ /* 0x001fea0003800000 */
[----:B------:R0:W5:Y:S02]  /*6b70*/  LDG.E.LTC128B.U16 R3, desc[UR46][R234.64+0x20] ;  /* 0x0000202eea037981 */ /* 0x000164000c1e1520 */
.L_x_103:
[----:B------:R-:W-:Y:S05]  /*6b80*/  BSYNC B1 ;  /* 0x0000000000017941 */ /* 0x000fea0003800000 */
.L_x_102:
[----:B-----5:R-:W-:Y:S01]  /*6b90*/  SHF.L.U32 R17, R3, 0x10, RZ ;  /* 0x0000001003117819 */ /* 0x020fe200000006ff */
[----:B------:R-:W-:Y:S04]  /*6ba0*/  BSSY B1, `(.L_x_104) ;  /* 0x0000008000017945 */ /* 0x000fe80003800000 */
[----:B------:R-:W-:-:S04]  /*6bb0*/  FMUL R17, R17, R16 ;  /* 0x0000001011117220 */ /* 0x000fc80000400000 */
[----:B------:R-:W-:-:S05]  /*6bc0*/  FFMA R17, R224, R2, R17 ;  /* 0x00000002e0117223 */ /* 0x000fca0000000011 */
[----:B------:R-:W-:-:S05]  /*6bd0*/  F2FP.BF16.F32.PACK_AB R17, RZ, R17 ;  /* 0x00000011ff11723e */ /* 0x000fca00000010ff */
[----:B------:R0:W-:Y:S01]  /*6be0*/  @P6 STG.E.U16 desc[UR46][R218.64+0x20], R17 ;  /* 0x00002011da006986 */ /* 0x0001e2000c10152e */
[----:B------:R-:W-:-:S13]  /*6bf0*/  ISETP.GT.AND P6, PT, R0, 0x11, P2 ;  /* 0x000000110000780c */ /* 0x000fda00017c4270 */
[----:B0-----:R-:W-:Y:S05]  /*6c00*/  @!P6 BRA `(.L_x_105) ;  /* 0x000000000004e947 */ /* 0x001fea0003800000 */
[----:B------:R0:W5:Y:S02]  /*6c10*/  LDG.E.LTC128B.U16 R3, desc[UR46][R234.64+0x22] ;  /* 0x0000222eea037981 */ /* 0x000164000c1e1520 */
.L_x_105:
[----:B------:R-:W-:Y:S05]  /*6c20*/  BSYNC B1 ;  /* 0x0000000000017941 */ /* 0x000fea0003800000 */
.L_x_104:
        /* <DEDUP_REMOVED lines=9> */
.L_x_107:
[----:B------:R-:W-:Y:S05]  /*6cc0*/  BSYNC B1 ;  /* 0x0000000000017941 */ /* 0x000fea0003800000 */
.L_x_106:
        /* <DEDUP_REMOVED lines=9> */
.L_x_109:
[----:B------:R-:W-:Y:S05]  /*6d60*/  BSYNC B1 ;  /* 0x0000000000017941 */ /* 0x000fea0003800000 */
.L_x_108:
        /* <DEDUP_REMOVED lines=9> */
.L_x_111:
[----:B------:R-:W-:Y:S05]  /*6e00*/  BSYNC B1 ;  /* 0x0000000000017941 */ /* 0x000fea0003800000 */
.L_x_110:
        /* <DEDUP_REMOVED lines=9> */
.L_x_113:
[----:B------:R-:W-:Y:S05]  /*6ea0*/  BSYNC B1 ;  /* 0x0000000000017941 */ /* 0x000fea0003800000 */
.L_x_112:
        /* <DEDUP_REMOVED lines=9> */
.L_x_115:
[----:B------:R-:W-:Y:S05]  /*6f40*/  BSYNC B1 ;  /* 0x0000000000017941 */ /* 0x000fea0003800000 */
.L_x_114:
        /* <DEDUP_REMOVED lines=9> */
.L_x_117:
[----:B------:R-:W-:Y:S05]  /*6fe0*/  BSYNC B1 ;  /* 0x0000000000017941 */ /* 0x000fea0003800000 */
.L_x_116:
        /* <DEDUP_REMOVED lines=9> */
.L_x_119:
[----:B------:R-:W-:Y:S05]  /*7080*/  BSYNC B1 ;  /* 0x0000000000017941 */ /* 0x000fea0003800000 */
.L_x_118:
        /* <DEDUP_REMOVED lines=9> */
.L_x_121:
[----:B------:R-:W-:Y:S05]  /*7120*/  BSYNC B1 ;  /* 0x0000000000017941 */ /* 0x000fea0003800000 */
.L_x_120:
        /* <DEDUP_REMOVED lines=9> */
.L_x_123:
[----:B------:R-:W-:Y:S05]  /*71c0*/  BSYNC B1 ;  /* 0x0000000000017941 */ /* 0x000fea0003800000 */
.L_x_122:
        /* <DEDUP_REMOVED lines=9> */
.L_x_125:
[----:B------:R-:W-:Y:S05]  /*7260*/  BSYNC B1 ;  /* 0x0000000000017941 */ /* 0x000fea0003800000 */
.L_x_124:
        /* <DEDUP_REMOVED lines=9> */
.L_x_127:
[----:B------:R-:W-:Y:S05]  /*7300*/  BSYNC B1 ;  /* 0x0000000000017941 */ /* 0x000fea0003800000 */
.L_x_126:
        /* <DEDUP_REMOVED lines=9> */
.L_x_129:
[----:B------:R-:W-:Y:S05]  /*73a0*/  BSYNC B1 ;  /* 0x0000000000017941 */ /* 0x000fea0003800000 */
.L_x_128:
        /* <DEDUP_REMOVED lines=9> */
.L_x_131:
[----:B------:R-:W-:Y:S05]  /*7440*/  BSYNC B1 ;  /* 0x0000000000017941 */ /* 0x000fea0003800000 */
.L_x_130:
        /* <DEDUP_REMOVED lines=9> */
.L_x_133:
[----:B------:R-:W-:Y:S05]  /*74e0*/  BSYNC B1 ;  /* 0x0000000000017941 */ /* 0x000fea0003800000 */
.L_x_132:
        /* <DEDUP_REMOVED lines=9> */
.L_x_135:
[----:B------:R-:W-:Y:S05]  /*7580*/  BSYNC B1 ;  /* 0x0000000000017941 */ /* 0x000fea0003800000 */
.L_x_134:
        /* <DEDUP_REMOVED lines=9> */
.L_x_137:
[----:B------:R-:W-:Y:S05]  /*7620*/  BSYNC B1 ;  /* 0x0000000000017941 */ /* 0x000fea0003800000 */
.L_x_136:
        /* <DEDUP_REMOVED lines=9> */
.L_x_139:
[----:B------:R-:W-:Y:S05]  /*76c0*/  BSYNC B1 ;  /* 0x0000000000017941 */ /* 0x000fea0003800000 */
.L_x_138:
        /* <DEDUP_REMOVED lines=9> */
.L_x_141:
[----:B------:R-:W-:Y:S05]  /*7760*/  BSYNC B1 ;  /* 0x0000000000017941 */ /* 0x000fea0003800000 */
.L_x_140:
        /* <DEDUP_REMOVED lines=9> */
.L_x_143:
[----:B------:R-:W-:Y:S05]  /*7800*/  BSYNC B1 ;  /* 0x0000000000017941 */ /* 0x000fea0003800000 */
.L_x_142:
        /* <DEDUP_REMOVED lines=9> */
.L_x_145:
[----:B------:R-:W-:Y:S05]  /*78a0*/  BSYNC B1 ;  /* 0x0000000000017941 */ /* 0x000fea0003800000 */
.L_x_144:
        /* <DEDUP_REMOVED lines=9> */
.L_x_147:
[----:B------:R-:W-:Y:S05]  /*7940*/  BSYNC B1 ;  /* 0x0000000000017941 */ /* 0x000fea0003800000 */
.L_x_146:
        /* <DEDUP_REMOVED lines=9> */
.L_x_149:
[----:B------:R-:W-:Y:S05]  /*79e0*/  BSYNC B1 ;  /* 0x0000000000017941 */ /* 0x000fea0003800000 */
.L_x_148:
        /* <DEDUP_REMOVED lines=9> */
.L_x_151:
[----:B------:R-:W-:Y:S05]  /*7a80*/  BSYNC B1 ;  /* 0x0000000000017941 */ /* 0x000fea0003800000 */
.L_x_150:
        /* <DEDUP_REMOVED lines=9> */
.L_x_153:
[----:B------:R-:W-:Y:S05]  /*7b20*/  BSYNC B1 ;  /* 0x0000000000017941 */ /* 0x000fea0003800000 */
.L_x_152:
        /* <DEDUP_REMOVED lines=9> */
.L_x_155:
[----:B------:R-:W-:Y:S05]  /*7bc0*/  BSYNC B1 ;  /* 0x0000000000017941 */ /* 0x000fea0003800000 */
.L_x_154:
        /* <DEDUP_REMOVED lines=9> */
.L_x_157:
[----:B------:R-:W-:Y:S05]  /*7c60*/  BSYNC B1 ;  /* 0x0000000000017941 */ /* 0x000fea0003800000 */
.L_x_156:
        /* <DEDUP_REMOVED lines=9> */
.L_x_159:
[----:B------:R-:W-:Y:S05]  /*7d00*/  BSYNC B1 ;  /* 0x0000000000017941 */ /* 0x000fea0003800000 */
.L_x_158:
        /* <DEDUP_REMOVED lines=9> */
.L_x_161:
[----:B------:R-:W-:Y:S05]  /*7da0*/  BSYNC B1 ;  /* 0x0000000000017941 */ /* 0x000fea0003800000 */
.L_x_160:
        /* <DEDUP_REMOVED lines=9> */
.L_x_163:
[----:B------:R-:W-:Y:S05]  /*7e40*/  BSYNC B1 ;  /* 0x0000000000017941 */ /* 0x000fea0003800000 */
.L_x_162:
        /* <DEDUP_REMOVED lines=9> */
.L_x_165:
[----:B------:R-:W-:Y:S05]  /*7ee0*/  BSYNC B1 ;  /* 0x0000000000017941 */ /* 0x000fea0003800000 */
.L_x_164:
        /* <DEDUP_REMOVED lines=9> */
.L_x_167:
[----:B------:R-:W-:Y:S05]  /*7f80*/  BSYNC B1 ;  /* 0x0000000000017941 */ /* 0x000fea0003800000 */
.L_x_166:
        /* <DEDUP_REMOVED lines=9> */
.L_x_169:
[----:B------:R-:W-:Y:S05]  /*8020*/  BSYNC B1 ;  /* 0x0000000000017941 */ /* 0x000fea0003800000 */
.L_x_168:
        /* <DEDUP_REMOVED lines=9> */
.L_x_171:
[----:B------:R-:W-:Y:S05]  /*80c0*/  BSYNC B1 ;  /* 0x0000000000017941 */ /* 0x000fea0003800000 */
.L_x_170:
        /* <DEDUP_REMOVED lines=9> */
.L_x_173:
[----:B------:R-:W-:Y:S05]  /*8160*/  BSYNC B1 ;  /* 0x0000000000017941 */ /* 0x000fea0003800000 */
.L_x_172:
        /* <DEDUP_REMOVED lines=9> */
.L_x_175:
[----:B------:R-:W-:Y:S05]  /*8200*/  BSYNC B1 ;  /* 0x0000000000017941 */ /* 0x000fea0003800000 */
.L_x_174:
        /* <DEDUP_REMOVED lines=9> */
.L_x_177:
[----:B------:R-:W-:Y:S05]  /*82a0*/  BSYNC B1 ;  /* 0x0000000000017941 */ /* 0x000fea0003800000 */
.L_x_176:
        /* <DEDUP_REMOVED lines=9> */
.L_x_179:
[----:B------:R-:W-:Y:S05]  /*8340*/  BSYNC B1 ;  /* 0x0000000000017941 */ /* 0x000fea0003800000 */
.L_x_178:
        /* <DEDUP_REMOVED lines=9> */
.L_x_181:
[----:B------:R-:W-:Y:S05]  /*83e0*/  BSYNC B1 ;  /* 0x0000000000017941 */ /* 0x000fea0003800000 */
.L_x_180:
        /* <DEDUP_REMOVED lines=9> */
.L_x_183:
[----:B------:R-:W-:Y:S05]  /*8480*/  BSYNC B1 ;  /* 0x0000000000017941 */ /* 0x000fea0003800000 */
.L_x_182:
        /* <DEDUP_REMOVED lines=9> */
.L_x_185:
[----:B------:R-:W-:Y:S05]  /*8520*/  BSYNC B1 ;  /* 0x0000000000017941 */ /* 0x000fea0003800000 */
.L_x_184:
        /* <DEDUP_REMOVED lines=9> */
.L_x_187:
[----:B------:R-:W-:Y:S05]  /*85c0*/  BSYNC B1 ;  /* 0x0000000000017941 */ /* 0x000fea0003800000 */
.L_x_186:
[----:B-----5:R-:W-:Y:S01]  /*85d0*/  IMAD.U32 R17, R3, 0x10000, RZ ;  /* 0x0001000003117824 */ /* 0x020fe200078e00ff */
[----:B------:R-:W-:Y:S01]  /*85e0*/  BSSY B1, `(.L_x_188) ;  /* 0x000000a000017945 */ /* 0x000fe20003800000 */
[----:B------:R-:W-:Y:S02]  /*85f0*/  @P6 IMAD.MOV.U32 R168, RZ, RZ, R216 ;  /* 0x000000ffffa86224 */ /* 0x000fe400078e00d8 */
[----:B------:R-:W-:Y:S01]  /*8600*/  FMUL R17, R17, R16 ;  /* 0x0000001011117220 */ /* 0x000fe20000400000 */
[----:B------:R-:W-:-:S03]  /*8610*/  @P6 IMAD.MOV.U32 R169, RZ, RZ, R217 ;  /* 0x000000ffffa96224 */ /* 0x000fc600078e00d9 */
[----:B------:R-:W-:-:S05]  /*8620*/  FFMA R17, R170, R2, R17 ;  /* 0x00000002aa117223 */ /* 0x000fca0000000011 */
[----:B------:R-:W-:-:S05]  /*8630*/  F2FP.BF16.F32.PACK_AB R17, RZ, R17 ;  /* 0x00000011ff11723e */ /* 0x000fca00000010ff */
[----:B------:R0:W-:Y:S01]  /*8640*/  @P6 STG.E.U16 desc[UR46][R168.64+0x40], R17 ;  /* 0x00004011a8006986 */ /* 0x0001e2000c10152e */
[----:B------:R-:W-:-:S13]  /*8650*/  ISETP.GT.AND P6, PT, R0, 0x21, P1 ;  /* 0x000000210000780c */ /* 0x000fda0000fc4270 */
[----:B0-----:R-:W-:Y:S05]  /*8660*/  @!P6 BRA `(.L_x_189) ;  /* 0x000000000004e947 */ /* 0x001fea0003800000 */
[----:B------:R0:W5:Y:S02]  /*8670*/  LDG.E.LTC128B.U16 R3, desc[UR46][R22.64+0x42] ;  /* 0x0000422e16037981 */ /* 0x000164000c1e1520 */
.L_x_189:
[----:B------:R-:W-:Y:S05]  /*8680*/  BSYNC B1 ;  /* 0x0000000000017941 */ /* 0x000fea0003800000 */
.L_x_188:
[----:B-----5:R-:W-:Y:S01]  /*8690*/  IMAD.U32 R17, R3, 0x10000, RZ ;  /* 0x0001000003117824 */ /* 0x020fe200078e00ff */
[----:B------:R-:W-:Y:S01]  /*86a0*/  BSSY B1, `(.L_x_190) ;  /* 0x000000b000017945 */ /* 0x000fe20003800000 */
[----:B------:R-:W-:Y:S02]  /*86b0*/  @P6 IMAD.MOV.U32 R169, RZ, RZ, R217 ;  /* 0x000000ffffa96224 */ /* 0x000fe400078e00d9 */
[----:B------:R-:W-:-:S04]  /*86c0*/  FMUL R168, R17, R16 ;  /* 0x0000001011a87220 */ /* 0x000fc80000400000 */
[----:B------:R-:W-:-:S05]  /*86d0*/  FFMA R168, R171, R2, R168 ;  /* 0x00000002aba87223 */ /* 0x000fca00000000a8 */
[----:B------:R-:W-:-:S04]  /*86e0*/  F2FP.BF16.F32.PACK_AB R168, RZ, R168 ;  /* 0x000000a8ffa8723e */ /* 0x000fc800000010ff */
[----:B------:R-:W-:Y:S01]  /*86f0*/  PRMT R17, R168, 0x7610, R17 ;  /* 0x00007610a8117816 */ /* 0x000fe20000000011 */
[----:B------:R-:W-:-:S05]  /*8700*/  @P6 IMAD.MOV.U32 R168, RZ, RZ, R216 ;  /* 0x000000ffffa86224 */ /* 0x000fca00078e00d8 */
[----:B------:R0:W-:Y:S01]  /*8710*/  @P6 STG.E.U16 desc[UR46][R168.64+0x42], R17 ;  /* 0x00004211a8006986 */ /* 0x0001e2000c10152e */
[----:B------:R-:W-:-:S13]  /*8720*/  ISETP.GT.AND P6, PT, R0, 0x28, P2 ;  /* 0x000000280000780c */ /* 0x000fda00017c4270 */
[----:B0-----:R-:W-:Y:S05]  /*8730*/  @!P6 BRA `(.L_x_191) ;  /* 0x000000000004e947 */ /* 0x001fea0003800000 */
[----:B------:R0:W5:Y:S02]  /*8740*/  LDG.E.LTC128B.U16 R3, desc[UR46][R234.64+0x50] ;  /* 0x0000502eea037981 */ /* 0x000164000c1e1520 */
.L_x_191:
[----:B------:R-:W-:Y:S05]  /*8750*/  BSYNC B1 ;  /* 0x0000000000017941 */ /* 0x000fea0003800000 */
.L_x_190:
        /* <DEDUP_REMOVED lines=9> */
.L_x_193:
[----:B------:R-:W-:Y:S05]  /*87f0*/  BSYNC B1 ;  /* 0x0000000000017941 */ /* 0x000fea0003800000 */
.L_x_192:
        /* <DEDUP_REMOVED lines=9> */
.L_x_195:
[----:B------:R-:W-:Y:S05]  /*8890*/  BSYNC B1 ;  /* 0x0000000000017941 */ /* 0x000fea0003800000 */
.L_x_194:
        /* <DEDUP_REMOVED lines=11> */
.L_x_197:
[----:B------:R-:W-:Y:S05]  /*8950*/  BSYNC B1 ;  /* 0x0000000000017941 */ /* 0x000fea0003800000 */
.L_x_196:
        /* <DEDUP_REMOVED lines=12> */
.L_x_199:
[----:B------:R-:W-:Y:S05]  /*8a20*/  BSYNC B1 ;  /* 0x0000000000017941 */ /* 0x000fea0003800000 */
.L_x_198:
        /* <DEDUP_REMOVED lines=9> */
.L_x_201:
[----:B------:R-:W-:Y:S05]  /*8ac0*/  BSYNC B1 ;  /* 0x0000000000017941 */ /* 0x000fea0003800000 */
.L_x_200:
        /* <DEDUP_REMOVED lines=9> */
.L_x_203:
[----:B------:R-:W-:Y:S05]  /*8b60*/  BSYNC B1 ;  /* 0x0000000000017941 */ /* 0x000fea0003800000 */
.L_x_202:
        /* <DEDUP_REMOVED lines=11> */
.L_x_205:
[----:B------:R-:W-:Y:S05]  /*8c20*/  BSYNC B1 ;  /* 0x0000000000017941 */ /* 0x000fea0003800000 */
.L_x_204:
        /* <DEDUP_REMOVED lines=12> */
.L_x_207:
[----:B------:R-:W-:Y:S05]  /*8cf0*/  BSYNC B1 ;  /* 0x0000000000017941 */ /* 0x000fea0003800000 */
.L_x_206:
        /* <DEDUP_REMOVED lines=9> */
.L_x_209:
[----:B------:R-:W-:Y:S05]  /*8d90*/  BSYNC B1 ;  /* 0x0000000000017941 */ /* 0x000fea0003800000 */
.L_x_208:
        /* <DEDUP_REMOVED lines=9> */
.L_x_211:
[----:B------:R-:W-:Y:S05]  /*8e30*/  BSYNC B1 ;  /* 0x0000000000017941 */ /* 0x000fea0003800000 */
.L_x_210:
        /* <DEDUP_REMOVED lines=11> */
.L_x_213:
[----:B------:R-:W-:Y:S05]  /*8ef0*/  BSYNC B1 ;  /* 0x0000000000017941 */ /* 0x000fea0003800000 */
.L_x_212:
        /* <DEDUP_REMOVED lines=12> */
.L_x_215:
[----:B------:R-:W-:Y:S05]  /*8fc0*/  BSYNC B1 ;  /* 0x0000000000017941 */ /* 0x000fea0003800000 */
.L_x_214:
        /* <DEDUP_REMOVED lines=9> */
.L_x_217:
[----:B------:R-:W-:Y:S05]  /*9060*/  BSYNC B1 ;  /* 0x0000000000017941 */ /* 0x000fea0003800000 */
.L_x_216:
        /* <DEDUP_REMOVED lines=9> */
.L_x_219:
[----:B------:R-:W-:Y:S05]  /*9100*/  BSYNC B1 ;  /* 0x0000000000017941 */ /* 0x000fea0003800000 */
.L_x_218:
        /* <DEDUP_REMOVED lines=9> */
.L_x_221:
[----:B------:R-:W-:Y:S05]  /*91a0*/  BSYNC B1 ;  /* 0x0000000000017941 */ /* 0x000fea0003800000 */
.L_x_220:
        /* <DEDUP_REMOVED lines=9> */
.L_x_223:
[----:B------:R-:W-:Y:S05]  /*9240*/  BSYNC B1 ;  /* 0x0000000000017941 */ /* 0x000fea0003800000 */
.L_x_222:
        /* <DEDUP_REMOVED lines=9> */
.L_x_225:
[----:B------:R-:W-:Y:S05]  /*92e0*/  BSYNC B1 ;  /* 0x0000000000017941 */ /* 0x000fea0003800000 */
.L_x_224:
        /* <DEDUP_REMOVED lines=9> */
.L_x_227:
[----:B------:R-:W-:Y:S05]  /*9380*/  BSYNC B1 ;  /* 0x0000000000017941 */ /* 0x000fea0003800000 */
.L_x_226:
        /* <DEDUP_REMOVED lines=9> */
.L_x_229:
[----:B------:R-:W-:Y:S05]  /*9420*/  BSYNC B1 ;  /* 0x0000000000017941 */ /* 0x000fea0003800000 */
.L_x_228:
        /* <DEDUP_REMOVED lines=9> */
.L_x_231:
[----:B------:R-:W-:Y:S05]  /*94c0*/  BSYNC B1 ;  /* 0x0000000000017941 */ /* 0x000fea0003800000 */
.L_x_230:
        /* <DEDUP_REMOVED lines=9> */
.L_x_233:
[----:B------:R-:W-:Y:S05]  /*9560*/  BSYNC B1 ;  /* 0x0000000000017941 */ /* 0x000fea0003800000 */
.L_x_232:
        /* <DEDUP_REMOVED lines=9> */
.L_x_235:
[----:B------:R-:W-:Y:S05]  /*9600*/  BSYNC B1 ;  /* 0x0000000000017941 */ /* 0x000fea0003800000 */
.L_x_234:
        /* <DEDUP_REMOVED lines=9> */
.L_x_237:
[----:B------:R-:W-:Y:S05]  /*96a0*/  BSYNC B1 ;  /* 0x0000000000017941 */ /* 0x000fea0003800000 */
.L_x_236:
        /* <DEDUP_REMOVED lines=9> */
.L_x_239:
[----:B------:R-:W-:Y:S05]  /*9740*/  BSYNC B1 ;  /* 0x0000000000017941 */ /* 0x000fea0003800000 */
.L_x_238:
        /* <DEDUP_REMOVED lines=9> */
.L_x_241:
[----:B------:R-:W-:Y:S05]  /*97e0*/  BSYNC B1 ;  /* 0x0000000000017941 */ /* 0x000fea0003800000 */
.L_x_240:
        /* <DEDUP_REMOVED lines=9> */
.L_x_243:
[----:B------:R-:W-:Y:S05]  /*9880*/  BSYNC B1 ;  /* 0x0000000000017941 */ /* 0x000fea0003800000 */
.L_x_242:
        /* <DEDUP_REMOVED lines=9> */
.L_x_245:
[----:B------:R-:W-:Y:S05]  /*9920*/  BSYNC B1 ;  /* 0x0000000000017941 */ /* 0x000fea0003800000 */
.L_x_244:
        /* <DEDUP_REMOVED lines=9> */
.L_x_247:
[----:B------:R-:W-:Y:S05]  /*99c0*/  BSYNC B1 ;  /* 0x0000000000017941 */ /* 0x000fea0003800000 */
.L_x_246:
        /* <DEDUP_REMOVED lines=9> */
.L_x_249:
[----:B------:R-:W-:Y:S05]  /*9a60*/  BSYNC B1 ;  /* 0x0000000000017941 */ /* 0x000fea0003800000 */
.L_x_248:
        /* <DEDUP_REMOVED lines=9> */
.L_x_251:
[----:B------:R-:W-:Y:S05]  /*9b00*/  BSYNC B1 ;  /* 0x0000000000017941 */ /* 0x000fea0003800000 */
.L_x_250:
        /* <DEDUP_REMOVED lines=9> */
.L_x_253:
[----:B------:R-:W-:Y:S05]  /*9ba0*/  BSYNC B1 ;  /* 0x0000000000017941 */ /* 0x000fea0003800000 */
.L_x_252:
        /* <DEDUP_REMOVED lines=9> */
.L_x_255:
[----:B------:R-:W-:Y:S05]  /*9c40*/  BSYNC B1 ;  /* 0x0000000000017941 */ /* 0x000fea0003800000 */
.L_x_254:
        /* <DEDUP_REMOVED lines=9> */
.L_x_257:
[----:B------:R-:W-:Y:S05]  /*9ce0*/  BSYNC B1 ;  /* 0x0000000000017941 */ /* 0x000fea0003800000 */
.L_x_256:
        /* <DEDUP_REMOVED lines=9> */
.L_x_259:
[----:B------:R-:W-:Y:S05]  /*9d80*/  BSYNC B1 ;  /* 0x0000000000017941 */ /* 0x000fea0003800000 */
.L_x_258:
        /* <DEDUP_REMOVED lines=9> */
.L_x_261:
[----:B------:R-:W-:Y:S05]  /*9e20*/  BSYNC B1 ;  /* 0x0000000000017941 */ /* 0x000fea0003800000 */
.L_x_260:
        /* <DEDUP_REMOVED lines=9> */
.L_x_263:
[----:B------:R-:W-:Y:S05]  /*9ec0*/  BSYNC B1 ;  /* 0x0000000000017941 */ /* 0x000fea0003800000 */
.L_x_262:
        /* <DEDUP_REMOVED lines=9> */
.L_x_265:
[----:B------:R-:W-:Y:S05]  /*9f60*/  BSYNC B1 ;  /* 0x0000000000017941 */ /* 0x000fea0003800000 */
.L_x_264:
        /* <DEDUP_REMOVED lines=9> */
.L_x_267:
[----:B------:R-:W-:Y:S05]  /*a000*/  BSYNC B1 ;  /* 0x0000000000017941 */ /* 0x000fea0003800000 */
.L_x_266:
        /* <DEDUP_REMOVED lines=9> */
.L_x_269:
[----:B------:R-:W-:Y:S05]  /*a0a0*/  BSYNC B1 ;  /* 0x0000000000017941 */ /* 0x000fea0003800000 */
.L_x_268:
        /* <DEDUP_REMOVED lines=9> */
.L_x_271:
[----:B------:R-:W-:Y:S05]  /*a140*/  BSYNC B1 ;  /* 0x0000000000017941 */ /* 0x000fea0003800000 */
.L_x_270:
        /* <DEDUP_REMOVED lines=9> */
.L_x_273:
[----:B------:R-:W-:Y:S05]  /*a1e0*/  BSYNC B1 ;  /* 0x0000000000017941 */ /* 0x000fea0003800000 */
.L_x_272:
        /* <DEDUP_REMOVED lines=9> */
.L_x_275:
[----:B------:R-:W-:Y:S05]  /*a280*/  BSYNC B1 ;  /* 0x0000000000017941 */ /* 0x000fea0003800000 */
.L_x_274:
        /* <DEDUP_REMOVED lines=9> */
.L_x_277:
[----:B------:R-:W-:Y:S05]  /*a320*/  BSYNC B1 ;  /* 0x0000000000017941 */ /* 0x000fea0003800000 */
.L_x_276:
        /* <DEDUP_REMOVED lines=9> */
.L_x_279:
[----:B------:R-:W-:Y:S05]  /*a3c0*/  BSYNC B1 ;  /* 0x0000000000017941 */ /* 0x000fea0003800000 */
.L_x_278:
        /* <DEDUP_REMOVED lines=9> */
.L_x_281:
[----:B------:R-:W-:Y:S05]  /*a460*/  BSYNC B1 ;  /* 0x0000000000017941 */ /* 0x000fea0003800000 */
.L_x_280:
        /* <DEDUP_REMOVED lines=9> */
.L_x_283:
[----:B------:R-:W-:Y:S05]  /*a500*/  BSYNC B1 ;  /* 0x0000000000017941 */ /* 0x000fea0003800000 */
.L_x_282:
        /* <DEDUP_REMOVED lines=11> */
.L_x_285:
[----:B------:R-:W-:Y:S05]  /*a5c0*/  BSYNC B1 ;  /* 0x0000000000017941 */ /* 0x000fea0003800000 */
.L_x_284:
        /* <DEDUP_REMOVED lines=12> */
.L_x_287:
[----:B------:R-:W-:Y:S05]  /*a690*/  BSYNC B1 ;  /* 0x0000000000017941 */ /* 0x000fea0003800000 */
.L_x_286:
        /* <DEDUP_REMOVED lines=9> */
.L_x_289:
[----:B------:R-:W-:Y:S05]  /*a730*/  BSYNC B1 ;  /* 0x0000000000017941 */ /* 0x000fea0003800000 */
.L_x_288:
        /* <DEDUP_REMOVED lines=9> */
.L_x_291:
[----:B------:R-:W-:Y:S05]  /*a7d0*/  BSYNC B1 ;  /* 0x0000000000017941 */ /* 0x000fea0003800000 */
.L_x_290:
        /* <DEDUP_REMOVED lines=11> */
.L_x_293:
[----:B------:R-:W-:Y:S05]  /*a890*/  BSYNC B1 ;  /* 0x0000000000017941 */ /* 0x000fea0003800000 */
.L_x_292:
        /* <DEDUP_REMOVED lines=12> */
.L_x_295:
[----:B------:R-:W-:Y:S05]  /*a960*/  BSYNC B1 ;  /* 0x0000000000017941 */ /* 0x000fea0003800000 */
.L_x_294:
        /* <DEDUP_REMOVED lines=9> */
.L_x_297:
[----:B------:R-:W-:Y:S05]  /*aa00*/  BSYNC B1 ;  /* 0x0000000000017941 */ /* 0x000fea0003800000 */
.L_x_296:
        /* <DEDUP_REMOVED lines=9> */
.L_x_299:
[----:B------:R-:W-:Y:S05]  /*aaa0*/  BSYNC B1 ;  /* 0x0000000000017941 */ /* 0x000fea0003800000 */
.L_x_298:
        /* <DEDUP_REMOVED lines=11> */
.L_x_301:
[----:B------:R-:W-:Y:S05]  /*ab60*/  BSYNC B1 ;  /* 0x0000000000017941 */ /* 0x000fea0003800000 */
.L_x_300:
        /* <DEDUP_REMOVED lines=12> */
.L_x_303:
[----:B------:R-:W-:Y:S05]  /*ac30*/  BSYNC B1 ;  /* 0x0000000000017941 */ /* 0x000fea0003800000 */
.L_x_302:
        /* <DEDUP_REMOVED lines=9> */
.L_x_305:
[----:B------:R-:W-:Y:S05]  /*acd0*/  BSYNC B1 ;  /* 0x0000000000017941 */ /* 0x000fea0003800000 */
.L_x_304:
        /* <DEDUP_REMOVED lines=9> */
.L_x_307:
[----:B------:R-:W-:Y:S05]  /*ad70*/  BSYNC B1 ;  /* 0x0000000000017941 */ /* 0x000fea0003800000 */
.L_x_306:
        /* <DEDUP_REMOVED lines=11> */
.L_x_309:
[----:B------:R-:W-:Y:S05]  /*ae30*/  BSYNC B1 ;  /* 0x0000000000017941 */ /* 0x000fea0003800000 */
.L_x_308:
        /* <DEDUP_REMOVED lines=12> */
.L_x_311:
[----:B------:R-:W-:Y:S05]  /*af00*/  BSYNC B1 ;  /* 0x0000000000017941 */ /* 0x000fea0003800000 */
.L_x_310:
        /* <DEDUP_REMOVED lines=9> */
.L_x_313:
[----:B------:R-:W-:Y:S05]  /*afa0*/  BSYNC B1 ;  /* 0x0000000000017941 */ /* 0x000fea0003800000 */
.L_x_312:
        /* <DEDUP_REMOVED lines=9> */
.L_x_315:
[----:B------:R-:W-:Y:S05]  /*b040*/  BSYNC B1 ;  /* 0x0000000000017941 */ /* 0x000fea0003800000 */
.L_x_314:
        /* <DEDUP_REMOVED lines=9> */
.L_x_317:
[----:B------:R-:W-:Y:S05]  /*b0e0*/  BSYNC B1 ;  /* 0x0000000000017941 */ /* 0x000fea0003800000 */
.L_x_316:
        /* <DEDUP_REMOVED lines=9> */
.L_x_319:
[----:B------:R-:W-:Y:S05]  /*b180*/  BSYNC B1 ;  /* 0x0000000000017941 */ /* 0x000fea0003800000 */
.L_x_318:
        /* <DEDUP_REMOVED lines=9> */
.L_x_321:
[----:B------:R-:W-:Y:S05]  /*b220*/  BSYNC B1 ;  /* 0x0000000000017941 */ /* 0x000fea0003800000 */
.L_x_320:
        /* <DEDUP_REMOVED lines=9> */
.L_x_323:
[----:B------:R-:W-:Y:S05]  /*b2c0*/  BSYNC B1 ;  /* 0x0000000000017941 */ /* 0x000fea0003800000 */
.L_x_322:
        /* <DEDUP_REMOVED lines=9> */
.L_x_325:
[----:B------:R-:W-:Y:S05]  /*b360*/  BSYNC B1 ;  /* 0x0000000000017941 */ /* 0x000fea0003800000 */
.L_x_324:
        /* <DEDUP_REMOVED lines=9> */
.L_x_327:
[----:B------:R-:W-:Y:S05]  /*b400*/  BSYNC B1 ;  /* 0x0000000000017941 */ /* 0x000fea0003800000 */
.L_x_326:
        /* <DEDUP_REMOVED lines=9> */
.L_x_329:
[----:B------:R-:W-:Y:S05]  /*b4a0*/  BSYNC B1 ;  /* 0x0000000000017941 */ /* 0x000fea0003800000 */
.L_x_328:
        /* <DEDUP_REMOVED lines=9> */
.L_x_331:
[----:B------:R-:W-:Y:S05]  /*b540*/  BSYNC B1 ;  /* 0x0000000000017941 */ /* 0x000fea0003800000 */
.L_x_330:
        /* <DEDUP_REMOVED lines=9> */
.L_x_333:
[----:B------:R-:W-:Y:S05]  /*b5e0*/  BSYNC B1 ;  /* 0x0000000000017941 */ /* 0x000fea0003800000 */
.L_x_332:
        /* <DEDUP_REMOVED lines=9> */
.L_x_335:
[----:B------:R-:W-:Y:S05]  /*b680*/  BSYNC B1 ;  /* 0x0000000000017941 */ /* 0x000fea0003800000 */
.L_x_334:
        /* <DEDUP_REMOVED lines=9> */
.L_x_337:
[----:B------:R-:W-:Y:S05]  /*b720*/  BSYNC B1 ;  /* 0x0000000000017941 */ /* 0x000fea0003800000 */
.L_x_336:
        /* <DEDUP_REMOVED lines=9> */
.L_x_339:
[----:B------:R-:W-:Y:S05]  /*b7c0*/  BSYNC B1 ;  /* 0x0000000000017941 */ /* 0x000fea0003800000 */
.L_x_338:
        /* <DEDUP_REMOVED lines=9> */
.L_x_341:
[----:B------:R-:W-:Y:S05]  /*b860*/  BSYNC B1 ;  /* 0x0000000000017941 */ /* 0x000fea0003800000 */
.L_x_340:
        /* <DEDUP_REMOVED lines=9> */
.L_x_343:
[----:B------:R-:W-:Y:S05]  /*b900*/  BSYNC B1 ;  /* 0x0000000000017941 */ /* 0x000fea0003800000 */
.L_x_342:
        /* <DEDUP_REMOVED lines=9> */
.L_x_345:
[----:B------:R-:W-:Y:S05]  /*b9a0*/  BSYNC B1 ;  /* 0x0000000000017941 */ /* 0x000fea0003800000 */
.L_x_344:
        /* <DEDUP_REMOVED lines=9> */
.L_x_347:
[----:B------:R-:W-:Y:S05]  /*ba40*/  BSYNC B1 ;  /* 0x0000000000017941 */ /* 0x000fea0003800000 */
.L_x_346:
        /* <DEDUP_REMOVED lines=9> */
.L_x_349:
[----:B------:R-:W-:Y:S05]  /*bae0*/  BSYNC B1 ;  /* 0x0000000000017941 */ /* 0x000fea0003800000 */
.L_x_348:
        /* <DEDUP_REMOVED lines=9> */
.L_x_351:
[----:B------:R-:W-:Y:S05]  /*bb80*/  BSYNC B1 ;  /* 0x0000000000017941 */ /* 0x000fea0003800000 */
.L_x_350:
        /* <DEDUP_REMOVED lines=9> */
.L_x_353:
[----:B------:R-:W-:Y:S05]  /*bc20*/  BSYNC B1 ;  /* 0x0000000000017941 */ /* 0x000fea0003800000 */
.L_x_352:
        /* <DEDUP_REMOVED lines=9> */
.L_x_355:
[----:B------:R-:W-:Y:S05]  /*bcc0*/  BSYNC B1 ;  /* 0x0000000000017941 */ /* 0x000fea0003800000 */
.L_x_354:
        /* <DEDUP_REMOVED lines=9> */
.L_x_357:
[----:B------:R-:W-:Y:S05]  /*bd60*/  BSYNC B1 ;  /* 0x0000000000017941 */ /* 0x000fea0003800000 */
.L_x_356:
        /* <DEDUP_REMOVED lines=9> */
.L_x_359:
[----:B------:R-:W-:Y:S05]  /*be00*/  BSYNC B1 ;  /* 0x0000000000017941 */ /* 0x000fea0003800000 */
.L_x_358:
        /* <DEDUP_REMOVED lines=9> */
.L_x_361:
[----:B------:R-:W-:Y:S05]  /*bea0*/  BSYNC B1 ;  /* 0x0000000000017941 */ /* 0x000fea0003800000 */
.L_x_360:
        /* <DEDUP_REMOVED lines=9> */
.L_x_363:
[----:B------:R-:W-:Y:S05]  /*bf40*/  BSYNC B1 ;  /* 0x0000000000017941 */ /* 0x000fea0003800000 */
.L_x_362:
        /* <DEDUP_REMOVED lines=9> */
.L_x_365:
[----:B------:R-:W-:Y:S05]  /*bfe0*/  BSYNC B1 ;  /* 0x0000000000017941 */ /* 0x000fea0003800000 */
.L_x_364:
        /* <DEDUP_REMOVED lines=9> */
.L_x_367:
[----:B------:R-:W-:Y:S05]  /*c080*/  BSYNC B1 ;  /* 0x0000000000017941 */ /* 0x000fea0003800000 */
.L_x_366:
        /* <DEDUP_REMOVED lines=9> */
.L_x_369:
[----:B------:R-:W-:Y:S05]  /*c120*/  BSYNC B1 ;  /* 0x0000000000017941 */ /* 0x000fea0003800000 */
.L_x_368:
        /* <DEDUP_REMOVED lines=9> */
.L_x_371:
[----:B------:R-:W-:Y:S05]  /*c1c0*/  BSYNC B1 ;  /* 0x0000000000017941 */ /* 0x000fea0003800000 */
.L_x_370:
        /* <DEDUP_REMOVED lines=9> */
.L_x_373:
[----:B------:R-:W-:Y:S05]  /*c260*/  BSYNC B1 ;  /* 0x0000000000017941 */ /* 0x000fea0003800000 */
.L_x_372:
        /* <DEDUP_REMOVED lines=9> */
.L_x_375:
[----:B------:R-:W-:Y:S05]  /*c300*/  BSYNC B1 ;  /* 0x0000000000017941 */ /* 0x000fea0003800000 */
.L_x_374:
        /* <DEDUP_REMOVED lines=9> */
.L_x_377:
[----:B------:R-:W-:Y:S05]  /*c3a0*/  BSYNC B1 ;  /* 0x0000000000017941 */ /* 0x000fea0003800000 */
.L_x_376:
        /* <DEDUP_REMOVED lines=9> */
.L_x_379:
[----:B------:R-:W-:Y:S05]  /*c440*/  BSYNC B1 ;  /* 0x0000000000017941 */ /* 0x000fea0003800000 */
.L_x_378:
        /* <DEDUP_REMOVED lines=11> */
.L_x_381:
[----:B------:R-:W-:Y:S05]  /*c500*/  BSYNC B1 ;  /* 0x0000000000017941 */ /* 0x000fea0003800000 */
.L_x_380:
        /* <DEDUP_REMOVED lines=12> */
.L_x_383:
[----:B------:R-:W-:Y:S05]  /*c5d0*/  BSYNC B1 ;  /* 0x0000000000017941 */ /* 0x000fea0003800000 */
.L_x_382:
        /* <DEDUP_REMOVED lines=9> */
.L_x_385:
[----:B------:R-:W-:Y:S05]  /*c670*/  BSYNC B1 ;  /* 0x0000000000017941 */ /* 0x000fea0003800000 */
.L_x_384:
        /* <DEDUP_REMOVED lines=9> */
.L_x_387:
[----:B------:R-:W-:Y:S05]  /*c710*/  BSYNC B1 ;  /* 0x0000000000017941 */ /* 0x000fea0003800000 */
.L_x_386:
        /* <DEDUP_REMOVED lines=11> */
.L_x_389:
[----:B------:R-:W-:Y:S05]  /*c7d0*/  BSYNC B1 ;  /* 0x0000000000017941 */ /* 0x000fea0003800000 */
.L_x_388:
        /* <DEDUP_REMOVED lines=12> */
.L_x_391:
[----:B------:R-:W-:Y:S05]  /*c8a0*/  BSYNC B1 ;  /* 0x0000000000017941 */ /* 0x000fea0003800000 */
.L_x_390:
        /* <DEDUP_REMOVED lines=9> */
.L_x_393:
[----:B------:R-:W-:Y:S05]  /*c940*/  BSYNC B1 ;  /* 0x0000000000017941 */ /* 0x000fea0003800000 */
.L_x_392:
        /* <DEDUP_REMOVED lines=9> */
.L_x_395:
[----:B------:R-:W-:Y:S05]  /*c9e0*/  BSYNC B1 ;  /* 0x0000000000017941 */ /* 0x000fea0003800000 */
.L_x_394:
        /* <DEDUP_REMOVED lines=11> */
.L_x_397:
[----:B------:R-:W-:Y:S05]  /*caa0*/  BSYNC B1 ;  /* 0x0000000000017941 */ /* 0x000fea0003800000 */
.L_x_396:
        /* <DEDUP_REMOVED lines=12> */
.L_x_399:
[----:B------:R-:W-:Y:S05]  /*cb70*/  BSYNC B1 ;  /* 0x0000000000017941 */ /* 0x000fea0003800000 */
.L_x_398:
        /* <DEDUP_REMOVED lines=9> */
.L_x_401:
[----:B------:R-:W-:Y:S05]  /*cc10*/  BSYNC B1 ;  /* 0x0000000000017941 */ /* 0x000fea0003800000 */
.L_x_400:
        /* <DEDUP_REMOVED lines=9> */
.L_x_403:
[----:B------:R-:W-:Y:S05]  /*ccb0*/  BSYNC B1 ;  /* 0x0000000000017941 */ /* 0x000fea0003800000 */
.L_x_402:
        /* <DEDUP_REMOVED lines=11> */
.L_x_405:
[----:B------:R-:W-:Y:S05]  /*cd70*/  BSYNC B1 ;  /* 0x0000000000017941 */ /* 0x000fea0003800000 */
.L_x_404:
        /* <DEDUP_REMOVED lines=12> */
.L_x_407:
[----:B------:R-:W-:Y:S05]  /*ce40*/  BSYNC B1 ;  /* 0x0000000000017941 */ /* 0x000fea0003800000 */
.L_x_406:
        /* <DEDUP_REMOVED lines=9> */
.L_x_409:
[----:B------:R-:W-:Y:S05]  /*cee0*/  BSYNC B1 ;  /* 0x0000000000017941 */ /* 0x000fea0003800000 */
.L_x_408:
        /* <DEDUP_REMOVED lines=9> */
.L_x_411:
[----:B------:R-:W-:Y:S05]  /*cf80*/  BSYNC B1 ;  /* 0x0000000000017941 */ /* 0x000fea0003800000 */
.L_x_410:
        /* <DEDUP_REMOVED lines=9> */
.L_x_413:
[----:B------:R-:W-:Y:S05]  /*d020*/  BSYNC B1 ;  /* 0x0000000000017941 */ /* 0x000fea0003800000 */
.L_x_412:
        /* <DEDUP_REMOVED lines=9> */
.L_x_415:
[----:B------:R-:W-:Y:S05]  /*d0c0*/  BSYNC B1 ;  /* 0x0000000000017941 */ /* 0x000fea0003800000 */
.L_x_414:
        /* <DEDUP_REMOVED lines=9> */
.L_x_417:
[----:B------:R-:W-:Y:S05]  /*d160*/  BSYNC B1 ;  /* 0x0000000000017941 */ /* 0x000fea0003800000 */
.L_x_416:
        /* <DEDUP_REMOVED lines=9> */
.L_x_419:
[----:B------:R-:W-:Y:S05]  /*d200*/  BSYNC B1 ;  /* 0x0000000000017941 */ /* 0x000fea0003800000 */
.L_x_418:
        /* <DEDUP_REMOVED lines=9> */
.L_x_421:
[----:B------:R-:W-:Y:S05]  /*d2a0*/  BSYNC B1 ;  /* 0x0000000000017941 */ /* 0x000fea0003800000 */
.L_x_420:
        /* <DEDUP_REMOVED lines=9> */
.L_x_423:
[----:B------:R-:W-:Y:S05]  /*d340*/  BSYNC B1 ;  /* 0x0000000000017941 */ /* 0x000fea0003800000 */
.L_x_422:
        /* <DEDUP_REMOVED lines=9> */
.L_x_425:
[----:B------:R-:W-:Y:S05]  /*d3e0*/  BSYNC B1 ;  /* 0x0000000000017941 */ /* 0x000fea0003800000 */
.L_x_424:
        /* <DEDUP_REMOVED lines=9> */
.L_x_427:
[----:B------:R-:W-:Y:S05]  /*d480*/  BSYNC B1 ;  /* 0x0000000000017941 */ /* 0x000fea0003800000 */
.L_x_426:
        /* <DEDUP_REMOVED lines=9> */
.L_x_429:
[----:B------:R-:W-:Y:S05]  /*d520*/  BSYNC B1 ;  /* 0x0000000000017941 */ /* 0x000fea0003800000 */
.L_x_428:
        /* <DEDUP_REMOVED lines=9> */
.L_x_431:
[----:B------:R-:W-:Y:S05]  /*d5c0*/  BSYNC B1 ;  /* 0x0000000000017941 */ /* 0x000fea0003800000 */
.L_x_430:
[----:B-----5:R-:W-:Y:S01]  /*d5d0*/  IMAD.U32 R17, R3, 0x10000, RZ ;  /* 0x0001000003117824 */ /* 0x020fe200078e00ff */
[----:B------:R-:W-:Y:S01]  /*d5e0*/  ISETP.GT.AND P0, PT, R0, 0x99, P0 ;  /* 0x000000990000780c */ /* 0x000fe20000704270 */
[----:B------:R-:W-:Y:S02]  /*d5f0*/  BSSY B1, `(.L_x_432) ;  /* 0x0000007000017945 */ /* 0x000fe40003800000 */
[----:B------:R-:W-:-:S04]  /*d600*/  FMUL R17, R17, R16 ;  /* 0x0000001011117220 */ /* 0x000fc80000400000 */
[----:B------:R-:W-:-:S05]  /*d610*/  FFMA R17, R68, R2, R17 ;  /* 0x0000000244117223 */ /* 0x000fca0000000011 */
[----:B------:R-:W-:-:S05]  /*d620*/  F2FP.BF16.F32.PACK_AB R17, RZ, R17 ;  /* 0x00000011ff11723e */ /* 0x000fca00000010ff */
[----:B------:R0:W-:Y:S01]  /*d630*/  @P6 STG.E.U16 desc[UR46][R4.64+0x130], R17 ;  /* 0x0001301104006986 */ /* 0x0001e2000c10152e */
[----:B------:R-:W-:Y:S05]  /*d640*/  @!P0 BRA `(.L_x_433) ;  /* 0x0000000000048947 */ /* 0x000fea0003800000 */
[----:B------:R0:W5:Y:S02]  /*d650*/  LDG.E.LTC128B.U16 R3, desc[UR46][R20.64+0x132] ;  /* 0x0001322e14037981 */ /* 0x000164000c1e1520 */
.L_x_433:
[----:B------:R-:W-:Y:S05]  /*d660*/  BSYNC B1 ;  /* 0x0000000000017941 */ /* 0x000fea0003800000 */
.L_x_432:
[----:B0----5:R-:W-:Y:S01]  /*d670*/  IMAD.U32 R17, R3, 0x10000, RZ ;  /* 0x0001000003117824 */ /* 0x021fe200078e00ff */
        /* <DEDUP_REMOVED lines=8> */
.L_x_435:
[----:B------:R-:W-:Y:S05]  /*d700*/  BSYNC B1 ;  /* 0x0000000000017941 */ /* 0x000fea0003800000 */
.L_x_434:
[----:B0----5:R-:W-:Y:S01]  /*d710*/  SHF.L.U32 R5, R3, 0x10, RZ ;  /* 0x0000001003057819 */ /* 0x021fe200000006ff */
[----:B------:R-:W-:Y:S01]  /*d720*/  @P6 IMAD.MOV.U32 R4, RZ, RZ, R6 ;  /* 0x000000ffff046224 */ /* 0x000fe200078e0006 */
[----:B------:R-:W-:Y:S01]  /*d730*/  ISETP.GT.AND P5, PT, R0, 0x99, P5 ;  /* 0x000000990000780c */ /* 0x000fe20002fa4270 */
[----:B------:R-:W-:Y:S02]  /*d740*/  BSSY B1, `(.L_x_436) ;  /* 0x0000009000017945 */ /* 0x000fe40003800000 */
[----:B------:R-:W-:-:S04]  /*d750*/  FMUL R5, R5, R16 ;  /* 0x0000001005057220 */ /* 0x000fc80000400000 */
[----:B------:R-:W-:-:S05]  /*d760*/  FFMA R5, R70, R2, R5 ;  /* 0x0000000246057223 */ /* 0x000fca0000000005 */
[----:B------:R-:W-:-:S04]  /*d770*/  F2FP.BF16.F32.PACK_AB R5, RZ, R5 ;  /* 0x00000005ff05723e */ /* 0x000fc800000010ff */
[----:B------:R-:W-:Y:S01]  /*d780*/  PRMT R17, R5, 0x7610, R17 ;  /* 0x0000761005117816 */ /* 0x000fe20000000011 */
[----:B------:R-:W-:-:S05]  /*d790*/  @P6 IMAD.MOV.U32 R5, RZ, RZ, R7 ;  /* 0x000000ffff056224 */ /* 0x000fca00078e0007 */
[----:B------:R0:W-:Y:S01]  /*d7a0*/  @P6 STG.E.U16 desc[UR46][R4.64+0x130], R17 ;  /* 0x0001301104006986 */ /* 0x0001e2000c10152e */
[----:B------:R-:W-:Y:S05]  /*d7b0*/  @!P5 BRA `(.L_x_437) ;  /* 0x000000000004d947 */ /* 0x000fea0003800000 */
[----:B------:R0:W5:Y:S02]  /*d7c0*/  LDG.E.LTC128B.U16 R3, desc[UR46][R18.64+0x132] ;  /* 0x0001322e12037981 */ /* 0x000164000c1e1520 */
.L_x_437:
[----:B------:R-:W-:Y:S05]  /*d7d0*/  BSYNC B1 ;  /* 0x0000000000017941 */ /* 0x000fea0003800000 */
.L_x_436:
        /* <DEDUP_REMOVED lines=9> */
.L_x_439:
[----:B------:R-:W-:Y:S05]  /*d870*/  BSYNC B1 ;  /* 0x0000000000017941 */ /* 0x000fea0003800000 */
.L_x_438:
        /* <DEDUP_REMOVED lines=9> */
.L_x_441:
[----:B------:R-:W-:Y:S05]  /*d910*/  BSYNC B1 ;  /* 0x0000000000017941 */ /* 0x000fea0003800000 */
.L_x_440:
        /* <DEDUP_REMOVED lines=9> */
.L_x_443:
[----:B------:R-:W-:Y:S05]  /*d9b0*/  BSYNC B1 ;  /* 0x0000000000017941 */ /* 0x000fea0003800000 */
.L_x_442:
[----:B-----5:R-:W-:Y:S01]  /*d9c0*/  IMAD.U32 R5, R3, 0x10000, RZ ;  /* 0x0001000003057824 */ /* 0x020fe200078e00ff */
[----:B0-----:R-:W-:Y:S01]  /*d9d0*/  @P0 MOV R4, R14 ;  /* 0x0000000e00040202 */ /* 0x001fe20000000f00 */
[----:B------:R-:W-:Y:S01]  /*d9e0*/  BSSY B1, `(.L_x_444) ;  /* 0x000000a000017945 */ /* 0x000fe20003800000 */
[----:B------:R-:W-:Y:S01]  /*d9f0*/  ISETP.GT.AND P5, PT, R0, 0x81, P3 ;  /* 0x000000810000780c */ /* 0x000fe20001fa4270 */
        /* <DEDUP_REMOVED lines=8> */
.L_x_445:
[----:B------:R-:W-:Y:S05]  /*da80*/  BSYNC B1 ;  /* 0x0000000000017941 */ /* 0x000fea0003800000 */
.L_x_444:
[----:B0----5:R-:W-:Y:S01]  /*da90*/  IMAD.U32 R5, R3, 0x10000, RZ ;  /* 0x0001000003057824 */ /* 0x021fe200078e00ff */
[----:B------:R-:W-:Y:S01]  /*daa0*/  ISETP.GT.AND P0, PT, R0, 0x88, P4 ;  /* 0x000000880000780c */ /* 0x000fe20002704270 */
[----:B------:R-:W-:Y:S02]  /*dab0*/  BSSY B1, `(.L_x_446) ;  /* 0x000000a000017945 */ /* 0x000fe40003800000 */
[----:B------:R-:W-:Y:S01]  /*dac0*/  FMUL R4, R5, R16 ;  /* 0x0000001005047220 */ /* 0x000fe20000400000 */
[----:B------:R-:W-:-:S03]  /*dad0*/  @P5 IMAD.MOV.U32 R5, RZ, RZ, R15 ;  /* 0x000000ffff055224 */ /* 0x000fc600078e000f */
[----:B------:R-:W-:-:S05]  /*dae0*/  FFMA R4, R43, R2, R4 ;  /* 0x000000022b047223 */ /* 0x000fca0000000004 */
[----:B------:R-:W-:-:S04]  /*daf0*/  F2FP.BF16.F32.PACK_AB R4, RZ, R4 ;  /* 0x00000004ff04723e */ /* 0x000fc800000010ff */
[----:B------:R-:W-:Y:S01]  /*db00*/  PRMT R6, R4, 0x7610, R6 ;  /* 0x0000761004067816 */ /* 0x000fe20000000006 */
[----:B------:R-:W-:-:S05]  /*db10*/  @P5 IMAD.MOV.U32 R4, RZ, RZ, R14 ;  /* 0x000000ffff045224 */ /* 0x000fca00078e000e */
[----:B------:R0:W-:Y:S01]  /*db20*/  @P5 STG.E.U16 desc[UR46][R4.64+0x102], R6 ;  /* 0x0001020604005986 */ /* 0x0001e2000c10152e */
[----:B------:R-:W-:Y:S05]  /*db30*/  @!P0 BRA `(.L_x_447) ;  /* 0x0000000000048947 */ /* 0x000fea0003800000 */
[----:B------:R0:W5:Y:S02]  /*db40*/  LDG.E.LTC128B.U16 R3, desc[UR46][R8.64+0x110] ;  /* 0x0001102e08037981 */ /* 0x000164000c1e1520 */
.L_x_447:
[----:B------:R-:W-:Y:S05]  /*db50*/  BSYNC B1 ;  /* 0x0000000000017941 */ /* 0x000fea0003800000 */
.L_x_446:
        /* <DEDUP_REMOVED lines=9> */
.L_x_449:
[----:B------:R-:W-:Y:S05]  /*dbf0*/  BSYNC B1 ;  /* 0x0000000000017941 */ /* 0x000fea0003800000 */
.L_x_448:
        /* <DEDUP_REMOVED lines=9> */
.L_x_451:
[----:B------:R-:W-:Y:S05]  /*dc90*/  BSYNC B1 ;  /* 0x0000000000017941 */ /* 0x000fea0003800000 */
.L_x_450:
[----:B-----5:R-:W-:Y:S01]  /*dca0*/  SHF.L.U32 R5, R3, 0x10, RZ ;  /* 0x0000001003057819 */ /* 0x020fe200000006ff */
[----:B0-----:R-:W-:Y:S01]  /*dcb0*/  @P0 IMAD.MOV.U32 R4, RZ, RZ, R14 ;  /* 0x000000ffff040224 */ /* 0x001fe200078e000e */
        /* <DEDUP_REMOVED lines=10> */
.L_x_453:
[----:B------:R-:W-:Y:S05]  /*dd60*/  BSYNC B1 ;  /* 0x0000000000017941 */ /* 0x000fea0003800000 */
.L_x_452:
        /* <DEDUP_REMOVED lines=12> */
.L_x_455:
[----:B------:R-:W-:Y:S05]  /*de30*/  BSYNC B1 ;  /* 0x0000000000017941 */ /* 0x000fea0003800000 */
.L_x_454:
        /* <DEDUP_REMOVED lines=9> */
.L_x_457:
[----:B------:R-:W-:Y:S05]  /*ded0*/  BSYNC B1 ;  /* 0x0000000000017941 */ /* 0x000fea0003800000 */
.L_x_456:
[----:B0----5:R-:W-:Y:S01]  /*dee0*/  SHF.L.U32 R5, R3, 0x10, RZ ;  /* 0x0000001003057819 */ /* 0x021fe200000006ff */
[----:B------:R-:W-:Y:S01]  /*def0*/  BSSY B1, `(.L_x_458) ;  /* 0x0000008000017945 */ /* 0x000fe20003800000 */
[----:B------:R-:W-:-:S03]  /*df00*/  ISETP.GT.AND P0, PT, R0, 0x90, P3 ;  /* 0x000000900000780c */ /* 0x000fc60001f04270 */
[----:B------:R-:W-:-:S04]  /*df10*/  FMUL R4, R5, R16 ;  /* 0x0000001005047220 */ /* 0x000fc80000400000 */
[----:B------:R-:W-:-:S05]  /*df20*/  FFMA R4, R49, R2, R4 ;  /* 0x0000000231047223 */ /* 0x000fca0000000004 */
[----:B------:R-:W-:-:S05]  /*df30*/  F2FP.BF16.F32.PACK_AB R4, RZ, R4 ;  /* 0x00000004ff04723e */ /* 0x000fca00000010ff */
[----:B------:R0:W-:Y:S01]  /*df40*/  @P5 STG.E.U16 desc[UR46][R12.64+0x122], R4 ;  /* 0x000122040c005986 */ /* 0x0001e2000c10152e */
[----:B------:R-:W-:Y:S05]  /*df50*/  @!P0 BRA `(.L_x_459) ;  /* 0x0000000000048947 */ /* 0x000fea0003800000 */
[----:B------:R0:W5:Y:S02]  /*df60*/  LDG.E.LTC128B.U16 R3, desc[UR46][R10.64+0x120] ;  /* 0x0001202e0a037981 */ /* 0x000164000c1e1520 */
.L_x_459:
[----:B------:R-:W-:Y:S05]  /*df70*/  BSYNC B1 ;  /* 0x0000000000017941 */ /* 0x000fea0003800000 */
.L_x_458:
[----:B-----5:R-:W-:Y:S01]  /*df80*/  IMAD.U32 R5, R3, 0x10000, RZ ;  /* 0x0001000003057824 */ /* 0x020fe200078e00ff */
[----:B------:R-:W-:Y:S01]  /*df90*/  ISETP.GT.AND P5, PT, R0, 0x91, P3 ;  /* 0x000000910000780c */ /* 0x000fe20001fa4270 */
[----:B0-----:R-:W-:Y:S01]  /*dfa0*/  @P0 IMAD.MOV.U32 R4, RZ, RZ, R14 ;  /* 0x000000ffff040224 */ /* 0x001fe200078e000e */
[----:B------:R-:W-:Y:S01]  /*dfb0*/  BSSY B1, `(.L_x_460) ;  /* 0x0000009000017945 */ /* 0x000fe20003800000 */
        /* <DEDUP_REMOVED lines=8> */
.L_x_461:
[----:B------:R-:W-:Y:S05]  /*e040*/  BSYNC B1 ;  /* 0x0000000000017941 */ /* 0x000fea0003800000 */
.L_x_460:
        /* <DEDUP_REMOVED lines=12> */
.L_x_463:
[----:B------:R-:W-:Y:S05]  /*e110*/  BSYNC B1 ;  /* 0x0000000000017941 */ /* 0x000fea0003800000 */
.L_x_462:
        /* <DEDUP_REMOVED lines=9> */
.L_x_465:
[----:B------:R-:W-:Y:S05]  /*e1b0*/  BSYNC B1 ;  /* 0x0000000000017941 */ /* 0x000fea0003800000 */
.L_x_464:
        /* <DEDUP_REMOVED lines=9> */
.L_x_467:
[----:B------:R-:W-:Y:S05]  /*e250*/  BSYNC B1 ;  /* 0x0000000000017941 */ /* 0x000fea0003800000 */
.L_x_466:
        /* <DEDUP_REMOVED lines=12> */
.L_x_469:
[----:B------:R-:W-:Y:S05]  /*e320*/  BSYNC B1 ;  /* 0x0000000000017941 */ /* 0x000fea0003800000 */
.L_x_468:
        /* <DEDUP_REMOVED lines=9> */
.L_x_471:
[----:B------:R-:W-:Y:S05]  /*e3c0*/  BSYNC B1 ;  /* 0x0000000000017941 */ /* 0x000fea0003800000 */
.L_x_470:
        /* <DEDUP_REMOVED lines=9> */
.L_x_473:
[----:B------:R-:W-:Y:S05]  /*e460*/  BSYNC B1 ;  /* 0x0000000000017941 */ /* 0x000fea0003800000 */
.L_x_472:
        /* <DEDUP_REMOVED lines=9> */
.L_x_475:
[----:B------:R-:W-:Y:S05]  /*e500*/  BSYNC B1 ;  /* 0x0000000000017941 */ /* 0x000fea0003800000 */
.L_x_474:
        /* <DEDUP_REMOVED lines=12> */
.L_x_477:
[----:B------:R-:W-:Y:S05]  /*e5d0*/  BSYNC B1 ;  /* 0x0000000000017941 */ /* 0x000fea0003800000 */
.L_x_476:
        /* <DEDUP_REMOVED lines=12> */
.L_x_479:
[----:B------:R-:W-:Y:S05]  /*e6a0*/  BSYNC B1 ;  /* 0x0000000000017941 */ /* 0x000fea0003800000 */
.L_x_478:
        /* <DEDUP_REMOVED lines=9> */
.L_x_481:
[----:B------:R-:W-:Y:S05]  /*e740*/  BSYNC B1 ;  /* 0x0000000000017941 */ /* 0x000fea0003800000 */
.L_x_480:
        /* <DEDUP_REMOVED lines=9> */
.L_x_483:
[----:B------:R-:W-:Y:S05]  /*e7e0*/  BSYNC B1 ;  /* 0x0000000000017941 */ /* 0x000fea0003800000 */
.L_x_482:
        /* <DEDUP_REMOVED lines=12> */
.L_x_485:
[----:B------:R-:W-:Y:S05]  /*e8b0*/  BSYNC B1 ;  /* 0x0000000000017941 */ /* 0x000fea0003800000 */
.L_x_484:
[----:B0----5:R-:W-:Y:S01]  /*e8c0*/  IMAD.U32 R5, R3, 0x10000, RZ ;  /* 0x0001000003057824 */ /* 0x021fe200078e00ff */
[----:B------:R-:W-:Y:S01]  /*e8d0*/  ISETP.GT.AND P0, PT, R0, 0x90, P2 ;  /* 0x000000900000780c */ /* 0x000fe20001704270 */
[----:B------:R-:W-:Y:S02]  /*e8e0*/  BSSY B1, `(.L_x_486) ;  /* 0x000000a000017945 */ /* 0x000fe40003800000 */
[----:B------:R-:W-:Y:S01]  /*e8f0*/  FMUL R4, R5, R16 ;  /* 0x0000001005047220 */ /* 0x000fe20000400000 */
[----:B------:R-:W-:-:S03]  /*e900*/  @P3 MOV R5, R217 ;  /* 0x000000d900053202 */ /* 0x000fc60000000f00 */
[----:B------:R-:W-:-:S05]  /*e910*/  FFMA R4, R31, R2, R4 ;  /* 0x000000021f047223 */ /* 0x000fca0000000004 */
[----:B------:R-:W-:-:S04]  /*e920*/  F2FP.BF16.F32.PACK_AB R4, RZ, R4 ;  /* 0x00000004ff04723e */ /* 0x000fc800000010ff */
[----:B------:R-:W-:Y:S01]  /*e930*/  PRMT R6, R4, 0x7610, R6 ;  /* 0x0000761004067816 */ /* 0x000fe20000000006 */
[----:B------:R-:W-:-:S05]  /*e940*/  @P3 IMAD.MOV.U32 R4, RZ, RZ, R216 ;  /* 0x000000ffff043224 */ /* 0x000fca00078e00d8 */
[----:B------:R0:W-:Y:S01]  /*e950*/  @P3 STG.E.U16 desc[UR46][R4.64+0x112], R6 ;  /* 0x0001120604003986 */ /* 0x0001e2000c10152e */
[----:B------:R-:W-:Y:S05]  /*e960*/  @!P0 BRA `(.L_x_487) ;  /* 0x0000000000048947 */ /* 0x000fea0003800000 */
[----:B------:R0:W5:Y:S02]  /*e970*/  LDG.E.LTC128B.U16 R3, desc[UR46][R234.64+0x120] ;  /* 0x0001202eea037981 */ /* 0x000164000c1e1520 */
.L_x_487:
[----:B------:R-:W-:Y:S05]  /*e980*/  BSYNC B1 ;  /* 0x0000000000017941 */ /* 0x000fea0003800000 */
.L_x_486:
        /* <DEDUP_REMOVED lines=9> */
.L_x_489:
[----:B------:R-:W-:Y:S05]  /*ea20*/  BSYNC B1 ;  /* 0x0000000000017941 */ /* 0x000fea0003800000 */
.L_x_488:
        /* <DEDUP_REMOVED lines=9> */
.L_x_491:
[----:B------:R-:W-:Y:S05]  /*eac0*/  BSYNC B1 ;  /* 0x0000000000017941 */ /* 0x000fea0003800000 */
.L_x_490:
        /* <DEDUP_REMOVED lines=12> */
.L_x_493:
[----:B------:R-:W-:Y:S05]  /*eb90*/  BSYNC B1 ;  /* 0x0000000000017941 */ /* 0x000fea0003800000 */
.L_x_492:
[----:B0----5:R-:W-:Y:S01]  /*eba0*/  IMAD.U32 R5, R3, 0x10000, RZ ;  /* 0x0001000003057824 */ /* 0x021fe200078e00ff */
[----:B------:R-:W-:Y:S01]  /*ebb0*/  ISETP.GT.AND P0, PT, R0, 0x98, P2 ;  /* 0x000000980000780c */ /* 0x000fe20001704270 */
[----:B------:R-:W-:Y:S02]  /*ebc0*/  BSSY B1, `(.L_x_494) ;  /* 0x000000a000017945 */ /* 0x000fe40003800000 */
[----:B------:R-:W-:Y:S01]  /*ebd0*/  FMUL R4, R5, R16 ;  /* 0x0000001005047220 */ /* 0x000fe20000400000 */
[----:B------:R-:W-:-:S03]  /*ebe0*/  @P3 IMAD.MOV.U32 R5, RZ, RZ, R217 ;  /* 0x000000ffff053224 */ /* 0x000fc600078e00d9 */
[----:B------:R-:W-:-:S05]  /*ebf0*/  FFMA R4, R35, R2, R4 ;  /* 0x0000000223047223 */ /* 0x000fca0000000004 */
[----:B------:R-:W-:-:S04]  /*ec00*/  F2FP.BF16.F32.PACK_AB R4, RZ, R4 ;  /* 0x00000004ff04723e */ /* 0x000fc800000010ff */
[----:B------:R-:W-:Y:S02]  /*ec10*/  PRMT R6, R4, 0x7610, R6 ;  /* 0x0000761004067816 */ /* 0x000fe40000000006 */
[----:B------:R-:W-:-:S05]  /*ec20*/  @P3 MOV R4, R216 ;  /* 0x000000d800043202 */ /* 0x000fca0000000f00 */
[----:B------:R0:W-:Y:S01]  /*ec30*/  @P3 STG.E.U16 desc[UR46][R4.64+0x122], R6 ;  /* 0x0001220604003986 */ /* 0x0001e2000c10152e */
[----:B------:R-:W-:Y:S05]  /*ec40*/  @!P0 BRA `(.L_x_495) ;  /* 0x0000000000048947 */ /* 0x000fea0003800000 */
[----:B------:R0:W5:Y:S02]  /*ec50*/  LDG.E.LTC128B.U16 R3, desc[UR46][R234.64+0x130] ;  /* 0x0001302eea037981 */ /* 0x000164000c1e1520 */
.L_x_495:
[----:B------:R-:W-:Y:S05]  /*ec60*/  BSYNC B1 ;  /* 0x0000000000017941 */ /* 0x000fea0003800000 */
.L_x_494:
        /* <DEDUP_REMOVED lines=9> */
.L_x_497:
[----:B------:R-:W-:Y:S05]  /*ed00*/  BSYNC B1 ;  /* 0x0000000000017941 */ /* 0x000fea0003800000 */
.L_x_496:
        /* <DEDUP_REMOVED lines=9> */
.L_x_499:
[----:B------:R-:W-:Y:S05]  /*eda0*/  BSYNC B1 ;  /* 0x0000000000017941 */ /* 0x000fea0003800000 */
.L_x_498:
        /* <DEDUP_REMOVED lines=12> */
.L_x_501:
[----:B------:R-:W-:Y:S05]  /*ee70*/  BSYNC B1 ;  /* 0x0000000000017941 */ /* 0x000fea0003800000 */
.L_x_500:
[----:B------:R-:W-:Y:S05]  /*ee80*/  @!P1 BRA `(.L_x_502) ;  /* 0x00000048001c9947 */ /* 0x000fea0003800000 */
[----:B-----5:R-:W-:-:S05]  /*ee90*/  SHF.L.U32 R3, R3, 0x10, RZ ;  /* 0x0000001003037819 */ /* 0x020fca00000006ff */
[----:B------:R-:W-:-:S04]  /*eea0*/  FMUL R0, R3, R16 ;  /* 0x0000001003007220 */ /* 0x000fc80000400000 */
[----:B------:R-:W-:-:S05]  /*eeb0*/  FFMA R0, R39, R2, R0 ;  /* 0x0000000227007223 */ /* 0x000fca0000000000 */
[----:B------:R-:W-:-:S05]  /*eec0*/  F2FP.BF16.F32.PACK_AB R0, RZ, R0 ;  /* 0x00000000ff00723e */ /* 0x000fca00000010ff */
[----:B------:R0:W-:Y:S01]  /*eed0*/  STG.E.U16 desc[UR46][R216.64+0x132], R0 ;  /* 0x00013200d8007986 */ /* 0x0001e2000c10152e */
[----:B------:R-:W-:Y:S05]  /*eee0*/  BRA `(.L_x_502) ;  /* 0x0000004800047947 */ /* 0x000fea0003800000 */
.L_x_29:
[----:B------:R-:W2:Y:S01]  /*eef0*/  LDL.LU R10, [R1+0x48] ;  /* 0x00004800010a7983 */ /* 0x000ea20000300800 */
[----:B------:R-:W-:-:S03]  /*ef00*/  ULDC.64 UR4, c[0x0][0x5c0] ;  /* 0x0001700000047ab9 */ /* 0x000fc60000000a00 */
[----:B------:R-:W3:Y:S04]  /*ef10*/  LDL.LU R9, [R1+0x4c] ;  /* 0x00004c0001097983 */ /* 0x000ee80000300800 */
[----:B------:R-:W4:Y:S01]  /*ef20*/  LDL.LU R8, [R1+0x50] ;  /* 0x0000500001087983 */ /* 0x000f220000300800 */
[----:B------:R-:W-:-:S03]  /*ef30*/  LEA R4, P2, R6, UR4, 0x1 ;  /* 0x0000000406047c11 */ /* 0x000fc6000f8408ff */
[----:B------:R-:W5:Y:S04]  /*ef40*/  LDL.LU R235, [R1+0x60] ;  /* 0x0000600001eb7983 */ /* 0x000f680000300800 */
[----:B------:R-:W5:Y:S04]  /*ef50*/  LDL.LU R234, [R1+0x64] ;  /* 0x0000640001ea7983 */ /* 0x000f680000300800 */
[----:B------:R-:W5:Y:S04]  /*ef60*/  LDL.LU R233, [R1+0x68] ;  /* 0x0000680001e97983 */ /* 0x000f680000300800 */
[----:B------:R-:W5:Y:S01]  /*ef70*/  LDL.LU R232, [R1+0x6c] ;  /* 0x00006c0001e87983 */ /* 0x000f620000300800 */
[----:B------:R-:W-:-:S03]  /*ef80*/  LEA.HI.X R5, R6, UR5, R12, 0x1, P2 ;  /* 0x0000000506057c11 */ /* 0x000fc600090f0c0c */
[----:B------:R-:W5:Y:S04]  /*ef90*/  LDL.LU R23, [R1+0x70] ;  /* 0x0000700001177983 */ /* 0x000f680000300800 */
[----:B------:R-:W5:Y:S04]  /*efa0*/  LDL.LU R22, [R1+0x74] ;  /* 0x0000740001167983 */ /* 0x000f680000300800 */
[----:B------:R-:W5:Y:S04]  /*efb0*/  LDL.LU R21, [R1+0x78] ;  /* 0x0000780001157983 */ /* 0x000f680000300800 */
[----:B------:R-:W5:Y:S04]  /*efc0*/  LDL.LU R14, [R1+0x7c] ;  /* 0x00007c00010e7983 */ /* 0x000f680000300800 */
[----:B------:R-:W5:Y:S04]  /*efd0*/  LDL.LU R6, [R1+0x44] ;  /* 0x0000440001067983 */ /* 0x000f680000300800 */
[----:B------:R-:W5:Y:S01]  /*efe0*/  LDL.LU R7, [R1+0x40] ;  /* 0x0000400001077983 */ /* 0x000f620000300800 */
[----:B------:R-:W-:Y:S01]  /*eff0*/  ISETP.GT.AND P2, PT, R0, 0x1, P0 ;  /* 0x000000010000780c */ /* 0x000fe20000744270 */
[----:B------:R-:W-:Y:S01]  /*f000*/  USHF.L.U32 UR11, UR8, 0x4, URZ ;  /* 0x00000004080b7899 */ /* 0x000fe2000800063f */
[----:B------:R-:W-:Y:S01]  /*f010*/  ISETP.GT.AND P5, PT, R3, 0x8, PT ;  /* 0x000000080300780c */ /* 0x000fe20003fa4270 */
[----:B------:R-:W-:Y:S01]  /*f020*/  USHF.L.U64.HI UR5, UR8, 0x4, UR9 ;  /* 0x0000000408057899 */ /* 0x000fe20008010209 */
[-C--:B--2---:R-:W-:Y:S01]  /*f030*/  FMUL R10, R10, R2.reuse ;  /* 0x000000020a0a7220 */ /* 0x084fe20000400000 */
[----:B---3--:R-:W-:-:S04]  /*f040*/  FMUL R9, R9, R2 ;  /* 0x0000000209097220 */ /* 0x008fc80000400000 */
[----:B------:R-:W-:Y:S01]  /*f050*/  F2FP.BF16.F32.PACK_AB R10, RZ, R10 ;  /* 0x0000000aff0a723e */ /* 0x000fe200000010ff */
[----:B----4-:R-:W-:Y:S01]  /*f060*/  FMUL R8, R8, R2 ;  /* 0x0000000208087220 */ /* 0x010fe20000400000 */
[----:B------:R-:W-:-:S04]  /*f070*/  F2FP.BF16.F32.PACK_AB R9, RZ, R9 ;  /* 0x00000009ff09723e */ /* 0x000fc800000010ff */
[----:B------:R-:W-:Y:S01]  /*f080*/  F2FP.BF16.F32.PACK_AB R8, RZ, R8 ;  /* 0x00000008ff08723e */ /* 0x000fe200000010ff */
[-C--:B-----5:R-:W-:Y:S01]  /*f090*/  FMUL R6, R6, R2.reuse ;  /* 0x0000000206067220 */ /* 0x0a0fe20000400000 */
[----:B------:R-:W-:-:S04]  /*f0a0*/  FMUL R7, R7, R2 ;  /* 0x0000000207077220 */ /* 0x000fc80000400000 */
[----:B------:R-:W-:Y:S02]  /*f0b0*/  F2FP.BF16.F32.PACK_AB R6, RZ, R6 ;  /* 0x00000006ff06723e */ /* 0x000fe400000010ff */
[----:B------:R-:W-:-:S03]  /*f0c0*/  F2FP.BF16.F32.PACK_AB R7, RZ, R7 ;  /* 0x00000007ff07723e */ /* 0x000fc600000010ff */
[----:B------:R0:W-:Y:S01]  /*f0d0*/  @P2 STG.E.U16 desc[UR46][R4.64+0x2], R6 ;  /* 0x0000020604002986 */ /* 0x0001e2000c10152e */
[----:B------:R-:W-:Y:S02]  /*f0e0*/  ISETP.GT.AND P2, PT, R0, RZ, P5 ;  /* 0x000000ff0000720c */ /* 0x000fe40002f44270 */
[----:B------:R-:W-:-:S05]  /*f0f0*/  PRMT R11, R7, 0x7610, R11 ;  /* 0x00007610070b7816 */ /* 0x000fca000000000b */
[----:B------:R-:W-:Y:S01]  /*f100*/  @P1 STG.E.U16 desc[UR46][R4.64], R11 ;  /* 0x0000000b04001986 */ /* 0x000fe2000c10152e */
[----:B------:R-:W-:Y:S02]  /*f110*/  ISETP.GT.AND P1, PT, R0, 0x1, P5 ;  /* 0x000000010000780c */ /* 0x000fe40002f24270 */
[----:B0-----:R-:W-:-:S04]  /*f120*/  IADD3 R6, P3, R4, UR11, RZ ;  /* 0x0000000b04067c10 */ /* 0x001fc8000ff7e0ff */
[----:B------:R-:W-:-:S05]  /*f130*/  IADD3.X R7, R5, UR5, RZ, P3, !PT ;  /* 0x0000000505077c10 */ /* 0x000fca0009ffe4ff */
[----:B------:R0:W-:Y:S04]  /*f140*/  @P2 STG.E.U16 desc[UR46][R6.64], R10 ;  /* 0x0000000a06002986 */ /* 0x0001e8000c10152e */
[----:B------:R1:W-:Y:S01]  /*f150*/  @P1 STG.E.U16 desc[UR46][R6.64+0x2], R9 ;  /* 0x0000020906001986 */ /* 0x0003e2000c10152e */
[----:B------:R-:W-:-:S03]  /*f160*/  ISETP.GT.AND P1, PT, R0, 0x8, P0 ;  /* 0x000000080000780c */ /* 0x000fc60000724270 */
[----:B0-----:R-:W2:Y:S04]  /*f170*/  LDL.LU R10, [R1+0x5c] ;  /* 0x00005c00010a7983 */ /* 0x001ea80000300800 */
[----:B-1----:R-:W3:Y:S06]  /*f180*/  LDL.LU R9, [R1+0x58] ;  /* 0x0000580001097983 */ /* 0x002eec0000300800 */
[----:B------:R0:W-:Y:S04]  /*f190*/  @P1 STG.E.U16 desc[UR46][R4.64+0x10], R8 ;  /* 0x0000100804001986 */ /* 0x0001e8000c10152e */
[----:B0-----:R-:W4:Y:S01]  /*f1a0*/  LDL.LU R8, [R1+0x54] ;  /* 0x0000540001087983 */ /* 0x001f220000300800 */
[----:B------:R-:W-:-:S02]  /*f1b0*/  ISETP.GT.AND P3, PT, R0, 0x9, P0 ;  /* 0x000000090000780c */ /* 0x000fc40000764270 */
[C---:B------:R-:W-:Y:S02]  /*f1c0*/  ISETP.GT.AND P1, PT, R0.reuse, 0x8, P5 ;  /* 0x000000080000780c */ /* 0x040fe40002f24270 */
[C---:B------:R-:W-:Y:S02]  /*f1d0*/  ISETP.GT.AND P2, PT, R0.reuse, 0x9, P5 ;  /* 0x000000090000780c */ /* 0x040fe40002f44270 */
[----:B------:R-:W-:Y:S01]  /*f1e0*/  ISETP.GT.AND P4, PT, R0, 0x11, P0 ;  /* 0x000000110000780c */ /* 0x000fe20000784270 */
[-C--:B--2---:R-:W-:Y:S01]  /*f1f0*/  FMUL R10, R10, R2.reuse ;  /* 0x000000020a0a7220 */ /* 0x084fe20000400000 */
[----:B---3--:R-:W-:-:S05]  /*f200*/  FMUL R9, R9, R2 ;  /* 0x0000000209097220 */ /* 0x008fca0000400000 */
[----:B------:R-:W-:Y:S01]  /*f210*/  F2FP.BF16.F32.PACK_AB R9, RZ, R9 ;  /* 0x00000009ff09723e */ /* 0x000fe200000010ff */
[----:B----4-:R-:W-:-:S05]  /*f220*/  FMUL R8, R8, R2 ;  /* 0x0000000208087220 */ /* 0x010fca0000400000 */
[----:B------:R-:W-:-:S04]  /*f230*/  F2FP.BF16.F32.PACK_AB R8, RZ, R8 ;  /* 0x00000008ff08723e */ /* 0x000fc800000010ff */
[----:B------:R-:W-:Y:S02]  /*f240*/  PRMT R11, R8, 0x7610, R11 ;  /* 0x00007610080b7816 */ /* 0x000fe4000000000b */
[----:B------:R-:W-:-:S03]  /*f250*/  F2FP.BF16.F32.PACK_AB R8, RZ, R10 ;  /* 0x0000000aff08723e */ /* 0x000fc600000010ff */
[----:B------:R0:W-:Y:S01]  /*f260*/  @P3 STG.E.U16 desc[UR46][R4.64+0x12], R11 ;  /* 0x0000120b04003986 */ /* 0x0001e2000c10152e */
[----:B------:R-:W-:Y:S01]  /*f270*/  PRMT R10, R8, 0x7610, R10 ;  /* 0x00007610080a7816 */ /* 0x000fe2000000000a */
[----:B------:R-:W-:Y:S01]  /*f280*/  FMUL R8, R234, R2 ;  /* 0x00000002ea087220 */ /* 0x000fe20000400000 */
[----:B------:R-:W-:-:S03]  /*f290*/  ISETP.GT.AND P3, PT, R0, 0x10, P0 ;  /* 0x000000100000780c */ /* 0x000fc60000764270 */
[----:B------:R1:W-:Y:S01]  /*f2a0*/  @P2 STG.E.U16 desc[UR46][R6.64+0x12], R10 ;  /* 0x0000120a06002986 */ /* 0x0003e2000c10152e */
[----:B------:R-:W-:Y:S02]  /*f2b0*/  F2FP.BF16.F32.PACK_AB R8, RZ, R8 ;  /* 0x00000008ff08723e */ /* 0x000fe400000010ff */
[----:B------:R-:W-:Y:S02]  /*f2c0*/  ISETP.GT.AND P2, PT, R0, 0x11, P5 ;  /* 0x000000110000780c */ /* 0x000fe40002f44270 */
[----:B------:R-:W-:Y:S02]  /*f2d0*/  PRMT R12, R8, 0x7610, R12 ;  /* 0x00007610080c7816 */ /* 0x000fe4000000000c */
[----:B0-----:R-:W-:Y:S01]  /*f2e0*/  PRMT R11, R9, 0x7610, R11 ;  /* 0x00007610090b7816 */ /* 0x001fe2000000000b */
[-C--:B------:R-:W-:Y:S02]  /*f2f0*/  FMUL R9, R235, R2.reuse ;  /* 0x00000002eb097220 */ /* 0x080fe40000400000 */
[----:B------:R-:W2:Y:S01]  /*f300*/  LDL.LU R235, [R1+0x20] ;  /* 0x0000200001eb7983 */ /* 0x000ea20000300800 */
[----:B-1----:R-:W-:-:S02]  /*f310*/  FMUL R10, R232, R2 ;  /* 0x00000002e80a7220 */ /* 0x002fc40000400000 */
[----:B------:R-:W-:Y:S01]  /*f320*/  F2FP.BF16.F32.PACK_AB R9, RZ, R9 ;  /* 0x00000009ff09723e */ /* 0x000fe200000010ff */
[----:B------:R0:W-:Y:S01]  /*f330*/  @P1 STG.E.U16 desc[UR46][R6.64+0x10], R11 ;  /* 0x0000100b06001986 */ /* 0x0001e2000c10152e */
[----:B------:R-:W-:Y:S02]  /*f340*/  ISETP.GT.AND P1, PT, R0, 0x10, P5 ;  /* 0x000000100000780c */ /* 0x000fe40002f24270 */
[----:B------:R-:W-:Y:S01]  /*f350*/  PRMT R13, R9, 0x7610, R13 ;  /* 0x00007610090d7816 */ /* 0x000fe2000000000d */
[----:B------:R-:W-:Y:S01]  /*f360*/  @P4 STG.E.U16 desc[UR46][R4.64+0x22], R12 ;  /* 0x0000220c04004986 */ /* 0x000fe2000c10152e */
[----:B------:R-:W-:Y:S01]  /*f370*/  F2FP.BF16.F32.PACK_AB R8, RZ, R10 ;  /* 0x0000000aff08723e */ /* 0x000fe200000010ff */
[-C--:B0-----:R-:W-:Y:S02]  /*f380*/  FMUL R11, R233, R2.reuse ;  /* 0x00000002e90b7220 */ /* 0x081fe40000400000 */
[----:B------:R-:W-:Y:S03]  /*f390*/  @P3 STG.E.U16 desc[UR46][R4.64+0x20], R13 ;  /* 0x0000200d04003986 */ /* 0x000fe6000c10152e */
[----:B------:R-:W-:Y:S01]  /*f3a0*/  F2FP.BF16.F32.PACK_AB R9, RZ, R11 ;  /* 0x0000000bff09723e */ /* 0x000fe200000010ff */
[----:B------:R-:W-:-:S03]  /*f3b0*/  FMUL R11, R23, R2 ;  /* 0x00000002170b7220 */ /* 0x000fc60000400000 */
[----:B------:R-:W-:Y:S02]  /*f3c0*/  PRMT R10, R9, 0x7610, R10 ;  /* 0x00007610090a7816 */ /* 0x000fe4000000000a */
[----:B------:R-:W-:Y:S01]  /*f3d0*/  PRMT R9, R8, 0x7610, R9 ;  /* 0x0000761008097816 */ /* 0x000fe20000000009 */
[----:B------:R-:W-:Y:S01]  /*f3e0*/  FMUL R8, R22, R2 ;  /* 0x0000000216087220 */ /* 0x000fe20000400000 */
[C---:B------:R-:W-:Y:S01]  /*f3f0*/  ISETP.GT.AND P3, PT, R0.reuse, 0x18, P0 ;  /* 0x000000180000780c */ /* 0x040fe20000764270 */
[----:B------:R0:W-:Y:S01]  /*f400*/  @P1 STG.E.U16 desc[UR46][R6.64+0x20], R10 ;  /* 0x0000200a06001986 */ /* 0x0001e2000c10152e */
[C---:B------:R-:W-:Y:S02]  /*f410*/  ISETP.GT.AND P4, PT, R0.reuse, 0x19, P0 ;  /* 0x000000190000780c */ /* 0x040fe40000784270 */
[----:B------:R-:W-:Y:S01]  /*f420*/  F2FP.BF16.F32.PACK_AB R11, RZ, R11 ;  /* 0x0000000bff0b723e */ /* 0x000fe200000010ff */
[----:B------:R1:W-:Y:S01]  /*f430*/  @P2 STG.E.U16 desc[UR46][R6.64+0x22], R9 ;  /* 0x0000220906002986 */ /* 0x0003e2000c10152e */
[----:B------:R-:W-:-:S02]  /*f440*/  ISETP.GT.AND P2, PT, R0, 0x19, P5 ;  /* 0x000000190000780c */ /* 0x000fc40002f44270 */
[----:B------:R-:W-:Y:S01]  /*f450*/  F2FP.BF16.F32.PACK_AB R8, RZ, R8 ;  /* 0x00000008ff08723e */ /* 0x000fe200000010ff */
[-C--:B0-----:R-:W-:Y:S02]  /*f460*/  FMUL R10, R14, R2.reuse ;  /* 0x000000020e0a7220 */ /* 0x081fe40000400000 */
[----:B------:R-:W3:Y:S01]  /*f470*/  LDL.LU R14, [R1+0x24] ;  /* 0x00002400010e7983 */ /* 0x000ee20000300800 */
[----:B-1----:R-:W-:Y:S02]  /*f480*/  FMUL R9, R21, R2 ;  /* 0x0000000215097220 */ /* 0x002fe40000400000 */
[----:B------:R-:W-:Y:S01]  /*f490*/  F2FP.BF16.F32.PACK_AB R10, RZ, R10 ;  /* 0x0000000aff0a723e */ /* 0x000fe200000010ff */
[----:B------:R-:W4:Y:S04]  /*f4a0*/  LDL.LU R234, [R1+0x28] ;  /* 0x0000280001ea7983 */ /* 0x000f280000300800 */
[----:B------:R-:W5:Y:S04]  /*f4b0*/  LDL.LU R233, [R1+0x2c] ;  /* 0x00002c0001e97983 */ /* 0x000f680000300800 */
[----:B------:R-:W5:Y:S04]  /*f4c0*/  LDL.LU R232, [R1+0x30] ;  /* 0x0000300001e87983 */ /* 0x000f680000300800 */
[----:B------:R-:W5:Y:S04]  /*f4d0*/  LDL.LU R23, [R1+0x34] ;  /* 0x0000340001177983 */ /* 0x000f680000300800 */
[----:B------:R-:W5:Y:S04]  /*f4e0*/  LDL.LU R22, [R1+0x38] ;  /* 0x0000380001167983 */ /* 0x000f680000300800 */
[----:B------:R-:W5:Y:S04]  /*f4f0*/  LDL.LU R21, [R1+0x3c] ;  /* 0x00003c0001157983 */ /* 0x000f680000300800 */
[----:B------:R0:W-:Y:S04]  /*f500*/  @P3 STG.E.U16 desc[UR46][R4.64+0x30], R11 ;  /* 0x0000300b04003986 */ /* 0x0001e8000c10152e */
[----:B------:R-:W-:Y:S04]  /*f510*/  @P4 STG.E.U16 desc[UR46][R4.64+0x32], R8 ;  /* 0x0000320804004986 */ /* 0x000fe8000c10152e */
[----:B------:R1:W-:Y:S04]  /*f520*/  @P2 STG.E.U16 desc[UR46][R6.64+0x32], R10 ;  /* 0x0000320a06002986 */ /* 0x0003e8000c10152e */
[----:B0-----:R-:W2:Y:S04]  /*f530*/  LDL.LU R11, [R1+0x8] ;  /* 0x00000800010b7983 */ /* 0x001ea80000300800 */
[----:B-1----:R-:W3:Y:S01]  /*f540*/  LDL.LU R10, [R1] ;  /* 0x00000000010a7983 */ /* 0x002ee20000300800 */
[----:B------:R-:W-:-:S02]  /*f550*/  ISETP.GT.AND P1, PT, R0, 0x18, P5 ;  /* 0x000000180000780c */ /* 0x000fc40002f24270 */
[----:B------:R-:W-:Y:S01]  /*f560*/  F2FP.BF16.F32.PACK_AB R9, RZ, R9 ;  /* 0x00000009ff09723e */ /* 0x000fe200000010ff */
[----:B------:R-:W-:Y:S01]  /*f570*/  IMAD.U32 R13, RZ, RZ, UR8 ;  /* 0x00000008ff0d7e24 */ /* 0x000fe2000f8e00ff */
[----:B------:R-:W-:-:S09]  /*f580*/  UIMAD UR4, UR9, 0xf0, URZ ;  /* 0x000000f0090478a4 */ /* 0x000fd2000f8e023f */
[----:B------:R0:W-:Y:S01]  /*f590*/  @P1 STG.E.U16 desc[UR46][R6.64+0x30], R9 ;  /* 0x0000300906001986 */ /* 0x0001e2000c10152e */
[----:B------:R-:W-:-:S04]  /*f5a0*/  ISETP.GT.AND P1, PT, R3, 0x80, PT ;  /* 0x000000800300780c */ /* 0x000fc80003f24270 */
[----:B------:R-:W-:Y:S01]  /*f5b0*/  ISETP.GT.AND P2, PT, R0, RZ, P1 ;  /* 0x000000ff0000720c */ /* 0x000fe20000f44270 */
[----:B0-----:R-:W-:Y:S02]  /*f5c0*/  IMAD.WIDE.U32 R8, R13, 0xf0, R6 ;  /* 0x000000f00d087825 */ /* 0x001fe400078e0006 */
[----:B------:R-:W4:Y:S02]  /*f5d0*/  LDL.LU R13, [R1+0x14] ;  /* 0x00001400010d7983 */ /* 0x000f240000300800 */
[----:B------:R-:W-:Y:S02]  /*f5e0*/  VIADD R9, R9, UR4 ;  /* 0x0000000409097c36 */ /* 0x000fe40008000000 */
[----:B---3--:R-:W-:-:S05]  /*f5f0*/  FMUL R10, R10, R2 ;  /* 0x000000020a0a7220 */ /* 0x008fca0000400000 */
[----:B------:R-:W-:-:S05]  /*f600*/  F2FP.BF16.F32.PACK_AB R10, RZ, R10 ;  /* 0x0000000aff0a723e */ /* 0x000fca00000010ff */
[----:B------:R0:W-:Y:S04]  /*f610*/  @P2 STG.E.U16 desc[UR46][R8.64], R10 ;  /* 0x0000000a08002986 */ /* 0x0001e8000c10152e */
[----:B0-----:R-:W3:Y:S01]  /*f620*/  LDL.LU R10, [R1+0x4] ;  /* 0x00000400010a7983 */ /* 0x001ee20000300800 */
[----:B------:R-:W-:Y:S02]  /*f630*/  ISETP.GT.AND P2, PT, R0, 0x1, P1 ;  /* 0x000000010000780c */ /* 0x000fe40000f44270 */
[----:B------:R-:W-:Y:S01]  /*f640*/  ISETP.GT.AND P4, PT, R3, 0x88, PT ;  /* 0x000000880300780c */ /* 0x000fe20003f84270 */
[----:B--2---:R-:W-:-:S05]  /*f650*/  FMUL R11, R11, R2 ;  /* 0x000000020b0b7220 */ /* 0x004fca0000400000 */
[----:B------:R-:W-:-:S04]  /*f660*/  F2FP.BF16.F32.PACK_AB R11, RZ, R11 ;  /* 0x0000000bff0b723e */ /* 0x000fc800000010ff */
[----:B------:R-:W-:Y:S01]  /*f670*/  PRMT R12, R11, 0x7610, R12 ;  /* 0x000076100b0c7816 */ /* 0x000fe2000000000c */
[----:B---3--:R-:W-:-:S05]  /*f680*/  FMUL R10, R10, R2 ;  /* 0x000000020a0a7220 */ /* 0x008fca0000400000 */
[----:B------:R-:W-:-:S05]  /*f690*/  F2FP.BF16.F32.PACK_AB R10, RZ, R10 ;  /* 0x0000000aff0a723e */ /* 0x000fca00000010ff */
[----:B------:R0:W-:Y:S01]  /*f6a0*/  @P2 STG.E.U16 desc[UR46][R8.64+0x2], R10 ;  /* 0x0000020a08002986 */ /* 0x0001e2000c10152e */
[----:B------:R-:W-:Y:S02]  /*f6b0*/  ISETP.GT.AND P2, PT, R0, RZ, P4 ;  /* 0x000000ff0000720c */ /* 0x000fe40002744270 */
[----:B0-----:R-:W-:-:S04]  /*f6c0*/  IADD3 R10, P3, R8, UR11, RZ ;  /* 0x0000000b080a7c10 */ /* 0x001fc8000ff7e0ff */
[----:B------:R-:W-:-:S07]  /*f6d0*/  IADD3.X R11, R9, UR5, RZ, P3, !PT ;  /* 0x00000005090b7c10 */ /* 0x000fce0009ffe4ff */
[----:B------:R0:W-:Y:S04]  /*f6e0*/  @P2 STG.E.U16 desc[UR46][R10.64], R12 ;  /* 0x0000000c0a002986 */ /* 0x0001e8000c10152e */
[----:B0-----:R-:W2:Y:S01]  /*f6f0*/  LDL.LU R12, [R1+0xc] ;  /* 0x00000c00010c7983 */ /* 0x001ea20000300800 */
[----:B------:R-:W-:Y:S01]  /*f700*/  ISETP.GT.AND P2, PT, R0, 0x1, P4 ;  /* 0x000000010000780c */ /* 0x000fe20002744270 */
[----:B--2---:R-:W-:-:S05]  /*f710*/  FMUL R12, R12, R2 ;  /* 0x000000020c0c7220 */ /* 0x004fca0000400000 */
[----:B------:R-:W-:-:S07]  /*f720*/  F2FP.BF16.F32.PACK_AB R12, RZ, R12 ;  /* 0x0000000cff0c723e */ /* 0x000fce00000010ff */
[----:B------:R0:W-:Y:S04]  /*f730*/  @P2 STG.E.U16 desc[UR46][R10.64+0x2], R12 ;  /* 0x0000020c0a002986 */ /* 0x0001e8000c10152e */
[----:B0-----:R-:W2:Y:S01]  /*f740*/  LDL.LU R12, [R1+0x10] ;  /* 0x00001000010c7983 */ /* 0x001ea20000300800 */
[----:B------:R-:W-:Y:S01]  /*f750*/  ISETP.GT.AND P2, PT, R0, 0x8, P1 ;  /* 0x000000080000780c */ /* 0x000fe20000f44270 */
[----:B----4-:R-:W-:-:S05]  /*f760*/  FMUL R13, R13, R2 ;  /* 0x000000020d0d7220 */ /* 0x010fca0000400000 */
[----:B------:R-:W-:Y:S01]  /*f770*/  F2FP.BF16.F32.PACK_AB R13, RZ, R13 ;  /* 0x0000000dff0d723e */ /* 0x000fe200000010ff */
[----:B--2---:R-:W-:-:S05]  /*f780*/  FMUL R12, R12, R2 ;  /* 0x000000020c0c7220 */ /* 0x004fca0000400000 */
[----:B------:R-:W-:-:S05]  /*f790*/  F2FP.BF16.F32.PACK_AB R12, RZ, R12 ;  /* 0x0000000cff0c723e */ /* 0x000fca00000010ff */
[----:B------:R0:W-:Y:S02]  /*f7a0*/  @P2 STG.E.U16 desc[UR46][R8.64+0x10], R12 ;  /* 0x0000100c08002986 */ /* 0x0001e4000c10152e */
[----:B0-----:R-:W-:Y:S02]  /*f7b0*/  PRMT R12, R13, 0x7610, R12 ;  /* 0x000076100d0c7816 */ /* 0x001fe4000000000c */
[----:B------:R-:W2:Y:S01]  /*f7c0*/  LDL.LU R13, [R1+0x18] ;  /* 0x00001800010d7983 */ /* 0x000ea20000300800 */
[----:B------:R-:W-:-:S13]  /*f7d0*/  ISETP.GT.AND P2, PT, R0, 0x9, P1 ;  /* 0x000000090000780c */ /* 0x000fda0000f44270 */
[----:B------:R0:W-:Y:S01]  /*f7e0*/  @P2 STG.E.U16 desc[UR46][R8.64+0x12], R12 ;  /* 0x0000120c08002986 */ /* 0x0001e2000c10152e */
[----:B--2---:R-:W-:-:S05]  /*f7f0*/  FMUL R13, R13, R2 ;  /* 0x000000020d0d7220 */ /* 0x004fca0000400000 */
[----:B------:R-:W-:-:S04]  /*f800*/  F2FP.BF16.F32.PACK_AB R13, RZ, R13 ;  /* 0x0000000dff0d723e */ /* 0x000fc800000010ff */
[----:B0-----:R-:W-:Y:S02]  /*f810*/  PRMT R12, R13, 0x7610, R12 ;  /* 0x000076100d0c7816 */ /* 0x001fe4000000000c */
[----:B------:R-:W2:Y:S01]  /*f820*/  LDL.LU R13, [R1+0x1c] ;  /* 0x00001c00010d7983 */ /* 0x000ea20000300800 */
[----:B------:R-:W-:-:S13]  /*f830*/  ISETP.GT.AND P2, PT, R0, 0x8, P4 ;  /* 0x000000080000780c */ /* 0x000fda0002744270 */
[----:B------:R0:W-:Y:S01]  /*f840*/  @P2 STG.E.U16 desc[UR46][R10.64+0x10], R12 ;  /* 0x0000100c0a002986 */ /* 0x0001e2000c10152e */
[----:B------:R-:W-:Y:S01]  /*f850*/  ISETP.GT.AND P2, PT, R0, 0x9, P4 ;  /* 0x000000090000780c */ /* 0x000fe20002744270 */
[----:B------:R-:W-:Y:S01]  /*f860*/  FMUL R14, R14, R2 ;  /* 0x000000020e0e7220 */ /* 0x000fe20000400000 */
[C---:B------:R-:W-:Y:S02]  /*f870*/  ISETP.GT.AND P3, PT, R0.reuse, 0x11, P1 ;  /* 0x000000110000780c */ /* 0x040fe40000f64270 */
[----:B------:R-:W-:Y:S02]  /*f880*/  ISETP.GT.AND P6, PT, R0, 0x10, P4 ;  /* 0x000000100000780c */ /* 0x000fe400027c4270 */
[----:B------:R-:W-:Y:S01]  /*f890*/  F2FP.BF16.F32.PACK_AB R14, RZ, R14 ;  /* 0x0000000eff0e723e */ /* 0x000fe200000010ff */
[----:B------:R-:W-:Y:S02]  /*f8a0*/  USHF.L.U32 UR13, UR8, 0x8, URZ ;  /* 0x00000008080d7899 */ /* 0x000fe4000800063f */
[----:B------:R-:W-:Y:S01]  /*f8b0*/  USHF.L.U64.HI UR12, UR8, 0x8, UR9 ;  /* 0x00000008080c7899 */ /* 0x000fe20008010209 */
[-C--:B------:R-:W-:Y:S01]  /*f8c0*/  FMUL R216, R216, R2.reuse ;  /* 0x00000002d8d87220 */ /* 0x080fe20000400000 */
[----:B------:R-:W-:-:S04]  /*f8d0*/  FMUL R217, R217, R2 ;  /* 0x00000002d9d97220 */ /* 0x000fc80000400000 */
[----:B------:R-:W-:Y:S02]  /*f8e0*/  F2FP.BF16.F32.PACK_AB R216, RZ, R216 ;  /* 0x000000d8ffd8723e */ /* 0x000fe400000010ff */
[----:B------:R-:W-:Y:S01]  /*f8f0*/  F2FP.BF16.F32.PACK_AB R217, RZ, R217 ;  /* 0x000000d9ffd9723e */ /* 0x000fe200000010ff */
[----:B------:R-:W-:-:S05]  /*f900*/  FMUL R218, R218, R2 ;  /* 0x00000002dada7220 */ /* 0x000fca0000400000 */
        /* <DEDUP_REMOVED lines=15> */
[-C--:B------:R-:W-:Y:S01]  /*fa00*/  FMUL R226, R226, R2.reuse ;  /* 0x00000002e2e27220 */ /* 0x080fe20000400000 */
[----:B--2---:R-:W-:-:S05]  /*fa10*/  FMUL R13, R13, R2 ;  /* 0x000000020d0d7220 */ /* 0x004fca0000400000 */
[----:B------:R-:W-:-:S04]  /*fa20*/  F2FP.BF16.F32.PACK_AB R13, RZ, R13 ;  /* 0x0000000dff0d723e */ /* 0x000fc800000010ff */
[----:B------:R-:W-:Y:S01]  /*fa30*/  PRMT R17, R13, 0x7610, R17 ;  /* 0x000076100d117816 */ /* 0x000fe20000000011 */
[----:B------:R-:W-:-:S04]  /*fa40*/  FMUL R13, R235, R2 ;  /* 0x00000002eb0d7220 */ /* 0x000fc80000400000 */
[----:B------:R1:W-:Y:S01]  /*fa50*/  @P2 STG.E.U16 desc[UR46][R10.64+0x12], R17 ;  /* 0x000012110a002986 */ /* 0x0003e2000c10152e */
[----:B------:R-:W-:Y:S02]  /*fa60*/  ISETP.GT.AND P2, PT, R0, 0x10, P1 ;  /* 0x000000100000780c */ /* 0x000fe40000f44270 */
[----:B0-----:R-:W-:Y:S01]  /*fa70*/  F2FP.BF16.F32.PACK_AB R12, RZ, R13 ;  /* 0x0000000dff0c723e */ /* 0x001fe200000010ff */
[----:B------:R-:W-:-:S05]  /*fa80*/  FMUL R13, R234, R2 ;  /* 0x00000002ea0d7220 */ /* 0x000fca0000400000 */
[----:B------:R-:W-:Y:S02]  /*fa90*/  F2FP.BF16.F32.PACK_AB R15, RZ, R13 ;  /* 0x0000000dff0f723e */ /* 0x000fe400000010ff */
[----:B------:R-:W-:Y:S02]  /*faa0*/  PRMT R13, R14, 0x7610, R13 ;  /* 0x000076100e0d7816 */ /* 0x000fe4000000000d */
[----:B------:R-:W-:Y:S01]  /*fab0*/  PRMT R19, R15, 0x7610, R19 ;  /* 0x000076100f137816 */ /* 0x000fe20000000013 */
[----:B------:R-:W-:Y:S01]  /*fac0*/  IMAD.U32 R15, RZ, RZ, UR11 ;  /* 0x0000000bff0f7e24 */ /* 0x000fe2000f8e00ff */
[----:B------:R0:W-:Y:S01]  /*fad0*/  @P2 STG.E.U16 desc[UR46][R8.64+0x20], R12 ;  /* 0x0000200c08002986 */ /* 0x0001e2000c10152e */
[----:B-1----:R-:W-:-:S03]  /*fae0*/  IMAD.U32 R17, RZ, RZ, UR5 ;  /* 0x00000005ff117e24 */ /* 0x002fc6000f8e00ff */
[----:B------:R1:W-:Y:S04]  /*faf0*/  @P3 STG.E.U16 desc[UR46][R8.64+0x22], R13 ;  /* 0x0000220d08003986 */ /* 0x0003e8000c10152e */
[----:B------:R2:W-:Y:S01]  /*fb00*/  @P6 STG.E.U16 desc[UR46][R10.64+0x20], R19 ;  /* 0x000020130a006986 */ /* 0x0005e2000c10152e */
[-C--:B-----5:R-:W-:Y:S01]  /*fb10*/  FMUL R14, R233, R2.reuse ;  /* 0x00000002e90e7220 */ /* 0x0a0fe20000400000 */
[----:B0-----:R-:W-:Y:S02]  /*fb20*/  IADD3 R12, P2, P6, R15, UR13, R8 ;  /* 0x0000000d0f0c7c10 */ /* 0x001fe4000fe5e008 */
[----:B------:R-:W-:Y:S02]  /*fb30*/  ISETP.GT.AND P3, PT, R0, 0x11, P4 ;  /* 0x000000110000780c */ /* 0x000fe40002764270 */
[----:B-1----:R-:W-:Y:S01]  /*fb40*/  IADD3.X R13, R17, UR12, R9, P2, P6 ;  /* 0x0000000c110d7c10 */ /* 0x002fe200097ec409 */
[----:B------:R-:W-:Y:S01]  /*fb50*/  FMUL R15, R232, R2 ;  /* 0x00000002e80f7220 */ /* 0x000fe20000400000 */
[----:B------:R-:W-:-:S02]  /*fb60*/  ISETP.GT.AND P2, PT, R0, 0x18, P1 ;  /* 0x000000180000780c */ /* 0x000fc40000f44270 */
[----:B------:R-:W-:Y:S01]  /*fb70*/  F2FP.BF16.F32.PACK_AB R18, RZ, R14 ;  /* 0x0000000eff12723e */ /* 0x000fe200000010ff */
[----:B------:R-:W-:Y:S01]  /*fb80*/  FMUL R14, R23, R2 ;  /* 0x00000002170e7220 */ /* 0x000fe20000400000 */
[----:B--2---:R-:W-:Y:S02]  /*fb90*/  F2FP.BF16.F32.PACK_AB R19, RZ, R15 ;  /* 0x0000000fff13723e */ /* 0x004fe400000010ff */
[----:B------:R-:W-:Y:S02]  /*fba0*/  PRMT R15, R18, 0x7610, R15 ;  /* 0x00007610120f7816 */ /* 0x000fe4000000000f */
[C---:B------:R-:W-:Y:S02]  /*fbb0*/  ISETP.GT.AND P6, PT, R0.reuse, 0x19, P1 ;  /* 0x000000190000780c */ /* 0x040fe40000fc4270 */
[----:B------:R-:W-:Y:S01]  /*fbc0*/  F2FP.BF16.F32.PACK_AB R20, RZ, R14 ;  /* 0x0000000eff14723e */ /* 0x000fe200000010ff */
[----:B------:R0:W-:Y:S02]  /*fbd0*/  @P3 STG.E.U16 desc[UR46][R10.64+0x22], R15 ;  /* 0x0000220f0a003986 */ /* 0x0001e4000c10152e */
[----:B------:R-:W-:Y:S01]  /*fbe0*/  @P2 IMAD.MOV.U32 R14, RZ, RZ, R8 ;  /* 0x000000ffff0e2224 */ /* 0x000fe200078e0008 */
[----:B------:R-:W-:Y:S01]  /*fbf0*/  ISETP.GT.AND P3, PT, R0, 0x18, P4 ;  /* 0x000000180000780c */ /* 0x000fe20002764270 */
[----:B------:R-:W-:Y:S01]  /*fc00*/  FMUL R17, R22, R2 ;  /* 0x0000000216117220 */ /* 0x000fe20000400000 */
[----:B0-----:R-:W-:-:S02]  /*fc10*/  @P2 IMAD.MOV.U32 R15, RZ, RZ, R9 ;  /* 0x000000ffff0f2224 */ /* 0x001fc400078e0009 */
[----:B------:R-:W-:-:S03]  /*fc20*/  FMUL R18, R21, R2 ;  /* 0x0000000215127220 */ /* 0x000fc60000400000 */
[----:B------:R0:W-:Y:S01]  /*fc30*/  @P2 STG.E.U16 desc[UR46][R14.64+0x30], R19 ;  /* 0x000030130e002986 */ /* 0x0001e2000c10152e */
[----:B------:R-:W-:Y:S02]  /*fc40*/  ISETP.GT.AND P2, PT, R0, 0x19, P4 ;  /* 0x000000190000780c */ /* 0x000fe40002744270 */
[----:B------:R-:W-:Y:S02]  /*fc50*/  F2FP.BF16.F32.PACK_AB R17, RZ, R17 ;  /* 0x00000011ff11723e */ /* 0x000fe400000010ff */
[----:B------:R-:W-:Y:S02]  /*fc60*/  F2FP.BF16.F32.PACK_AB R18, RZ, R18 ;  /* 0x00000012ff12723e */ /* 0x000fe400000010ff */
[----:B0-----:R-:W-:Y:S01]  /*fc70*/  @P6 MOV R14, R8 ;  /* 0x00000008000e6202 */ /* 0x001fe20000000f00 */
[----:B------:R-:W-:-:S05]  /*fc80*/  @P6 IMAD.MOV.U32 R15, RZ, RZ, R9 ;  /* 0x000000ffff0f6224 */ /* 0x000fca00078e0009 */
[----:B------:R0:W-:Y:S01]  /*fc90*/  @P6 STG.E.U16 desc[UR46][R14.64+0x32], R20 ;  /* 0x000032140e006986 */ /* 0x0001e2000c10152e */
[----:B------:R-:W-:-:S03]  /*fca0*/  IADD3 R8, P6, R8, UR13, RZ ;  /* 0x0000000d08087c10 */ /* 0x000fc6000ffde0ff */
[----:B------:R-:W-:Y:S01]  /*fcb0*/  @P3 STG.E.U16 desc[UR46][R10.64+0x30], R17 ;  /* 0x000030110a003986 */ /* 0x000fe2000c10152e */
[----:B------:R-:W-:Y:S02]  /*fcc0*/  ISETP.GT.AND P3, PT, R3, 0x100, PT ;  /* 0x000001000300780c */ /* 0x000fe40003f64270 */
[----:B------:R-:W-:Y:S01]  /*fcd0*/  IADD3.X R9, R9, UR12, RZ, P6, !PT ;  /* 0x0000000c09097c10 */ /* 0x000fe2000b7fe4ff */
[----:B------:R1:W-:Y:S01]  /*fce0*/  @P2 STG.E.U16 desc[UR46][R10.64+0x32], R18 ;  /* 0x000032120a002986 */ /* 0x0003e2000c10152e */
[C---:B------:R-:W-:Y:S02]  /*fcf0*/  ISETP.GT.AND P2, PT, R0.reuse, RZ, P3 ;  /* 0x000000ff0000720c */ /* 0x040fe40001f44270 */
[----:B------:R-:W-:Y:S01]  /*fd00*/  ISETP.GT.AND P6, PT, R0, 0x1, P3 ;  /* 0x000000010000780c */ /* 0x000fe20001fc4270 */
[----:B------:R-:W-:Y:S02]  /*fd10*/  IMAD.U32 R19, RZ, RZ, UR8 ;  /* 0x00000008ff137e24 */ /* 0x000fe4000f8e00ff */
[----:B0-----:R-:W-:-:S02]  /*fd20*/  IMAD.U32 R15, RZ, RZ, UR11 ;  /* 0x0000000bff0f7e24 */ /* 0x001fc4000f8e00ff */
[----:B-1----:R-:W-:-:S06]  /*fd30*/  IMAD.WIDE.U32 R18, R19, 0xf0, R6 ;  /* 0x000000f013127825 */ /* 0x002fcc00078e0006 */
[----:B------:R-:W-:Y:S01]  /*fd40*/  @P2 STG.E.U16 desc[UR46][R8.64], R216 ;  /* 0x000000d808002986 */ /* 0x000fe2000c10152e */
[----:B------:R-:W-:-:S03]  /*fd50*/  IMAD.U32 R11, RZ, RZ, UR5 ;  /* 0x00000005ff0b7e24 */ /* 0x000fc6000f8e00ff */
[----:B------:R-:W-:Y:S01]  /*fd60*/  @P6 STG.E.U16 desc[UR46][R8.64+0x2], R217 ;  /* 0x000002d908006986 */ /* 0x000fe2000c10152e */
[----:B------:R-:W-:Y:S01]  /*fd70*/  VIADD R19, R19, UR4 ;  /* 0x0000000413137c36 */ /* 0x000fe20008000000 */
[----:B------:R-:W-:-:S04]  /*fd80*/  IADD3 R10, P2, P6, R15, UR13, R18 ;  /* 0x0000000d0f0a7c10 */ /* 0x000fc8000fe5e012 */
[----:B------:R-:W-:Y:S02]  /*fd90*/  IADD3.X R11, R11, UR12, R19, P2, P6 ;  /* 0x0000000c0b0b7c10 */ /* 0x000fe400097ec413 */
[----:B------:R-:W-:Y:S02]  /*fda0*/  IADD3 R14, P6, R8, UR11, RZ ;  /* 0x0000000b080e7c10 */ /* 0x000fe4000ffde0ff */
[----:B------:R-:W-:Y:S02]  /*fdb0*/  ISETP.GT.AND P2, PT, R3, 0x108, PT ;  /* 0x000001080300780c */ /* 0x000fe40003f44270 */
[----:B------:R-:W-:Y:S02]  /*fdc0*/  IADD3.X R15, R9, UR5, RZ, P6, !PT ;  /* 0x00000005090f7c10 */ /* 0x000fe4000b7fe4ff */
[----:B------:R-:W-:-:S13]  /*fdd0*/  ISETP.GT.AND P6, PT, R0, RZ, P2 ;  /* 0x000000ff0000720c */ /* 0x000fda00017c4270 */
[----:B------:R-:W-:Y:S01]  /*fde0*/  @P6 STG.E.U16 desc[UR46][R14.64], R218 ;  /* 0x000000da0e006986 */ /* 0x000fe2000c10152e */
[----:B------:R-:W-:-:S13]  /*fdf0*/  ISETP.GT.AND P6, PT, R0, 0x1, P2 ;  /* 0x000000010000780c */ /* 0x000fda00017c4270 */
[----:B------:R0:W-:Y:S01]  /*fe00*/  @P6 STG.E.U16 desc[UR46][R14.64+0x2], R219 ;  /* 0x000002db0e006986 */ /* 0x0001e2000c10152e */
[----:B------:R-:W-:-:S13]  /*fe10*/  ISETP.GT.AND P6, PT, R0, 0x8, P3 ;  /* 0x000000080000780c */ /* 0x000fda0001fc4270 */
[----:B------:R-:W-:Y:S01]  /*fe20*/  @P6 STG.E.U16 desc[UR46][R8.64+0x10], R220 ;  /* 0x000010dc08006986 */ /* 0x000fe2000c10152e */
[----:B------:R-:W-:-:S13]  /*fe30*/  ISETP.GT.AND P6, PT, R0, 0x9, P3 ;  /* 0x000000090000780c */ /* 0x000fda0001fc4270 */
[----:B------:R-:W-:Y:S01]  /*fe40*/  @P6 STG.E.U16 desc[UR46][R8.64+0x12], R221 ;  /* 0x000012dd08006986 */ /* 0x000fe2000c10152e */
[----:B0-----:R-:W-:-:S04]  /*fe50*/  IADD3 R14, P6, R8, UR11, RZ ;  /* 0x0000000b080e7c10 */ /* 0x001fc8000ffde0ff */
[----:B------:R-:W-:Y:S02]  /*fe60*/  IADD3.X R15, R9, UR5, RZ, P6, !PT ;  /* 0x00000005090f7c10 */ /* 0x000fe4000b7fe4ff */
[----:B------:R-:W-:-:S13]  /*fe70*/  ISETP.GT.AND P6, PT, R0, 0x8, P2 ;  /* 0x000000080000780c */ /* 0x000fda00017c4270 */
[----:B------:R-:W-:Y:S01]  /*fe80*/  @P6 STG.E.U16 desc[UR46][R14.64+0x10], R222 ;  /* 0x000010de0e006986 */ /* 0x000fe2000c10152e */
[----:B------:R-:W-:-:S13]  /*fe90*/  ISETP.GT.AND P6, PT, R0, 0x9, P2 ;  /* 0x000000090000780c */ /* 0x000fda00017c4270 */
[----:B------:R-:W-:Y:S01]  /*fea0*/  @P6 STG.E.U16 desc[UR46][R12.64+0x12], R223 ;  /* 0x000012df0c006986 */ /* 0x000fe2000c10152e */
[----:B------:R-:W-:-:S13]  /*feb0*/  ISETP.GT.AND P6, PT, R0, 0x10, P3 ;  /* 0x000000100000780c */ /* 0x000fda0001fc4270 */
[----:B------:R-:W-:Y:S01]  /*fec0*/  @P6 STG.E.U16 desc[UR46][R8.64+0x20], R224 ;  /* 0x000020e008006986 */ /* 0x000fe2000c10152e */
[----:B------:R-:W-:Y:S02]  /*fed0*/  ISETP.GT.AND P6, PT, R0, 0x11, P3 ;  /* 0x000000110000780c */ /* 0x000fe40001fc4270 */
[----:B------:R-:W-:-:S11]  /*fee0*/  F2FP.BF16.F32.PACK_AB R226, RZ, R226 ;  /* 0x000000e2ffe2723e */ /* 0x000fd600000010ff */
[----:B------:R-:W-:Y:S01]  /*fef0*/  @P6 STG.E.U16 desc[UR46][R8.64+0x22], R225 ;  /* 0x000022e108006986 */ /* 0x000fe2000c10152e */
[----:B------:R-:W-:Y:S01]  /*ff00*/  ISETP.GT.AND P6, PT, R0, 0x10, P2 ;  /* 0x000000100000780c */ /* 0x000fe200017c4270 */
[----:B------:R-:W-:-:S12]  /*ff10*/  FMUL R227, R227, R2 ;  /* 0x00000002e3e37220 */ /* 0x000fd80000400000 */
[----:B------:R-:W-:Y:S01]  /*ff20*/  @P6 STG.E.U16 desc[UR46][R12.64+0x20], R226 ;  /* 0x000020e20c006986 */ /* 0x000fe2000c10152e */
[----:B------:R-:W-:Y:S02]  /*ff30*/  ISETP.GT.AND P6, PT, R0, 0x11, P2 ;  /* 0x000000110000780c */ /* 0x000fe400017c4270 */
[----:B------:R-:W-:Y:S01]  /*ff40*/  F2FP.BF16.F32.PACK_AB R227, RZ, R227 ;  /* 0x000000e3ffe3723e */ /* 0x000fe200000010ff */
[----:B------:R-:W-:-:S10]  /*ff50*/  FMUL R228, R228, R2 ;  /* 0x00000002e4e47220 */ /* 0x000fd40000400000 */
        /* <DEDUP_REMOVED lines=8> */
[----:B------:R0:W-:Y:S01]  /*ffe0*/  @P6 STG.E.U16 desc[UR46][R8.64+0x32], R229 ;  /* 0x000032e508006986 */ /* 0x0001e2000c10152e */
[----:B------:R-:W-:Y:S02]  /*fff0*/  ISETP.GT.AND P6, PT, R0, 0x18, P2 ;  /* 0x000000180000780c */ /* 0x000fe400017c4270 */
[----:B------:R-:W-:Y:S01]  /*10000*/  F2FP.BF16.F32.PACK_AB R230, RZ, R230 ;  /* 0x000000e6ffe6723e */ /* 0x000fe200000010ff */
[----:B------:R-:W-:-:S10]  /*10010*/  FMUL R231, R231, R2 ;  /* 0x00000002e7e77220 */ /* 0x000fd40000400000 */
[----:B0-----:R-:W-:Y:S01]  /*10020*/  @P6 IMAD.MOV.U32 R8, RZ, RZ, R12 ;  /* 0x000000ffff086224 */ /* 0x001fe200078e000c */
[----:B------:R-:W-:-:S05]  /*10030*/  @P6 MOV R9, R13 ;  /* 0x0000000d00096202 */ /* 0x000fca0000000f00 */
[----:B------:R0:W-:Y:S01]  /*10040*/  @P6 STG.E.U16 desc[UR46][R8.64+0x30], R230 ;  /* 0x000030e608006986 */ /* 0x0001e2000c10152e */
[----:B------:R-:W-:Y:S02]  /*10050*/  ISETP.GT.AND P6, PT, R0, 0x19, P2 ;  /* 0x000000190000780c */ /* 0x000fe400017c4270 */
[----:B------:R-:W-:Y:S01]  /*10060*/  F2FP.BF16.F32.PACK_AB R231, RZ, R231 ;  /* 0x000000e7ffe7723e */ /* 0x000fe200000010ff */
[----:B------:R-:W-:-:S10]  /*10070*/  FMUL R200, R200, R2 ;  /* 0x00000002c8c87220 */ /* 0x000fd40000400000 */
[----:B------:R1:W-:Y:S01]  /*10080*/  @P6 STG.E.U16 desc[UR46][R12.64+0x32], R231 ;  /* 0x000032e70c006986 */ /* 0x0003e2000c10152e */
        /* <DEDUP_REMOVED lines=69> */
[----:B------:R-:W-:-:S11]  /*104e0*/  F2FP.BF16.F32.PACK_AB R185, RZ, R185 ;  /* 0x000000b9ffb9723e */ /* 0x000fd600000010ff */
[----:B0-----:R-:W-:Y:S02]  /*104f0*/  @P6 IMAD.MOV.U32 R8, RZ, RZ, R18 ;  /* 0x000000ffff086224 */ /* 0x001fe400078e0012 */
[----:B------:R-:W-:-:S05]  /*10500*/  @P6 IMAD.MOV.U32 R9, RZ, RZ, R19 ;  /* 0x000000ffff096224 */ /* 0x000fca00078e0013 */
[----:B------:R0:W-:Y:S01]  /*10510*/  @P6 STG.E.U16 desc[UR46][R8.64+0x42], R185 ;  /* 0x000042b908006986 */ /* 0x0001e2000c10152e */
[----:B-1----:R-:W-:-:S04]  /*10520*/  IADD3 R12, P6, R18, UR11, RZ ;  /* 0x0000000b120c7c10 */ /* 0x002fc8000ffde0ff */
[----:B------:R-:W-:Y:S02]  /*10530*/  IADD3.X R13, R19, UR5, RZ, P6, !PT ;  /* 0x00000005130d7c10 */ /* 0x000fe4000b7fe4ff */
[----:B------:R-:W-:Y:S01]  /*10540*/  ISETP.GT.AND P6, PT, R0, 0x20, P4 ;  /* 0x000000200000780c */ /* 0x000fe200027c4270 */
[----:B------:R-:W-:-:S05]  /*10550*/  FMUL R186, R186, R2 ;  /* 0x00000002baba7220 */ /* 0x000fca0000400000 */
[----:B------:R-:W-:-:S07]  /*10560*/  F2FP.BF16.F32.PACK_AB R186, RZ, R186 ;  /* 0x000000baffba723e */ /* 0x000fce00000010ff */
[----:B------:R-:W-:Y:S01]  /*10570*/  @P6 STG.E.U16 desc[UR46][R12.64+0x40], R186 ;  /* 0x000040ba0c006986 */ /* 0x000fe2000c10152e */
[----:B------:R-:W-:Y:S01]  /*10580*/  ISETP.GT.AND P6, PT, R0, 0x21, P4 ;  /* 0x000000210000780c */ /* 0x000fe200027c4270 */
[----:B------:R-:W-:-:S05]  /*10590*/  FMUL R187, R187, R2 ;  /* 0x00000002bbbb7220 */ /* 0x000fca0000400000 */
[----:B------:R-:W-:-:S07]  /*105a0*/  F2FP.BF16.F32.PACK_AB R187, RZ, R187 ;  /* 0x000000bbffbb723e */ /* 0x000fce00000010ff */
[----:B0-----:R-:W-:Y:S02]  /*105b0*/  @P6 IMAD.MOV.U32 R8, RZ, RZ, R12 ;  /* 0x000000ffff086224 */ /* 0x001fe400078e000c */
[----:B------:R-:W-:-:S05]  /*105c0*/  @P6 IMAD.MOV.U32 R9, RZ, RZ, R13 ;  /* 0x000000ffff096224 */ /* 0x000fca00078e000d */
[----:B------:R0:W-:Y:S01]  /*105d0*/  @P6 STG.E.U16 desc[UR46][R8.64+0x42], R187 ;  /* 0x000042bb08006986 */ /* 0x0001e2000c10152e */
        /* <DEDUP_REMOVED lines=9> */
[----:B0-----:R-:W-:Y:S01]  /*10670*/  @P6 MOV R8, R18 ;  /* 0x0000001200086202 */ /* 0x001fe20000000f00 */
        /* <DEDUP_REMOVED lines=17> */
[----:B0-----:R-:W-:Y:S01]  /*10790*/  @P6 IMAD.MOV.U32 R8, RZ, RZ, R18 ;  /* 0x000000ffff086224 */ /* 0x001fe200078e0012 */
[----:B------:R-:W-:-:S05]  /*107a0*/  @P6 MOV R9, R19 ;  /* 0x0000001300096202 */ /* 0x000fca0000000f00 */
        /* <DEDUP_REMOVED lines=29> */
[----:B------:R-:W-:Y:S02]  /*10980*/  @P6 IMAD.MOV.U32 R9, RZ, RZ, R19 ;  /* 0x000000ffff096224 */ /* 0x000fe400078e0013 */
[----:B------:R-:W-:-:S03]  /*10990*/  FMUL R198, R198, R2 ;  /* 0x00000002c6c67220 */ /* 0x000fc60000400000 */
        /* <DEDUP_REMOVED lines=9> */
[----:B0-----:R-:W-:-:S04]  /*10a30*/  IADD3 R8, P6, R18, UR13, RZ ;  /* 0x0000000d12087c10 */ /* 0x001fc8000ffde0ff */
[----:B------:R-:W-:Y:S02]  /*10a40*/  IADD3.X R9, R19, UR12, RZ, P6, !PT ;  /* 0x0000000c13097c10 */ /* 0x000fe4000b7fe4ff */
        /* <DEDUP_REMOVED lines=8> */
[----:B------:R-:W-:-:S04]  /*10ad0*/  IADD3 R14, P6, R8, UR11, RZ ;  /* 0x0000000b080e7c10 */ /* 0x000fc8000ffde0ff */
[----:B------:R-:W-:Y:S02]  /*10ae0*/  IADD3.X R15, R9, UR5, RZ, P6, !PT ;  /* 0x00000005090f7c10 */ /* 0x000fe4000b7fe4ff */
        /* <DEDUP_REMOVED lines=125> */
[----:B------:R-:W-:Y:S01]  /*112c0*/  ISETP.GT.AND P6, PT, R0, 0x41, P1 ;  /* 0x000000410000780c */ /* 0x000fe20000fc4270 */
[----:B------:R-:W-:-:S05]  /*112d0*/  FMUL R137, R137, R2 ;  /* 0x0000000289897220 */ /* 0x000fca0000400000 */
[----:B------:R-:W-:-:S07]  /*112e0*/  F2FP.BF16.F32.PACK_AB R137, RZ, R137 ;  /* 0x00000089ff89723e */ /* 0x000fce00000010ff */
[----:B0-----:R-:W-:Y:S01]  /*112f0*/  @P6 IMAD.MOV.U32 R14, RZ, RZ, R18 ;  /* 0x000000ffff0e6224 */ /* 0x001fe200078e0012 */
[----:B------:R-:W-:Y:S01]  /*11300*/  @P6 MOV R15, R19 ;  /* 0x00000013000f6202 */ /* 0x000fe20000000f00 */
[----:B------:R-:W-:-:S04]  /*11310*/  FMUL R138, R138, R2 ;  /* 0x000000028a8a7220 */ /* 0x000fc80000400000 */
        /* <DEDUP_REMOVED lines=37> */
[----:B0-----:R-:W-:Y:S01]  /*11570*/  @P6 MOV R14, R18 ;  /* 0x00000012000e6202 */ /* 0x001fe20000000f00 */
        /* <DEDUP_REMOVED lines=161> */
[----:B0-----:R-:W-:Y:S01]  /*11f90*/  @P6 IMAD.MOV.U32 R14, RZ, RZ, R18 ;  /* 0x000000ffff0e6224 */ /* 0x001fe200078e0012 */
[----:B------:R-:W-:-:S05]  /*11fa0*/  @P6 MOV R15, R19 ;  /* 0x00000013000f6202 */ /* 0x000fca0000000f00 */
        /* <DEDUP_REMOVED lines=188> */
[C---:B------:R-:W-:Y:S02]  /*12b70*/  ISETP.GT.AND P6, PT, R0.reuse, 0x98, P0 ;  /* 0x000000980000780c */ /* 0x040fe400007c4270 */
[----:B------:R-:W-:Y:S02]  /*12b80*/  F2FP.BF16.F32.PACK_AB R68, RZ, R68 ;  /* 0x00000044ff44723e */ /* 0x000fe400000010ff */
[----:B------:R-:W-:Y:S01]  /*12b90*/  ISETP.GT.AND P0, PT, R0, 0x99, P0 ;  /* 0x000000990000780c */ /* 0x000fe20000704270 */
[-C--:B------:R-:W-:Y:S01]  /*12ba0*/  FMUL R69, R69, R2.reuse ;  /* 0x0000000245457220 */ /* 0x080fe20000400000 */
[----:B------:R-:W-:-:S07]  /*12bb0*/  FMUL R70, R70, R2 ;  /* 0x0000000246467220 */ /* 0x000fce0000400000 */
[----:B------:R-:W-:Y:S01]  /*12bc0*/  @P6 STG.E.U16 desc[UR46][R4.64+0x130], R68 ;  /* 0x0001304404006986 */ /* 0x000fe2000c10152e */
[C---:B------:R-:W-:Y:S02]  /*12bd0*/  ISETP.GT.AND P6, PT, R0.reuse, 0x98, P5 ;  /* 0x000000980000780c */ /* 0x040fe40002fc4270 */
[----:B------:R-:W-:Y:S02]  /*12be0*/  F2FP.BF16.F32.PACK_AB R69, RZ, R69 ;  /* 0x00000045ff45723e */ /* 0x000fe400000010ff */
[----:B------:R-:W-:Y:S02]  /*12bf0*/  F2FP.BF16.F32.PACK_AB R70, RZ, R70 ;  /* 0x00000046ff46723e */ /* 0x000fe400000010ff */
[----:B------:R-:W-:Y:S01]  /*12c00*/  ISETP.GT.AND P5, PT, R0, 0x99, P5 ;  /* 0x000000990000780c */ /* 0x000fe20002fa4270 */
[----:B------:R0:W-:Y:S01]  /*12c10*/  @P0 STG.E.U16 desc[UR46][R4.64+0x132], R69 ;  /* 0x0001324504000986 */ /* 0x0001e2000c10152e */
[----:B------:R-:W-:-:S05]  /*12c20*/  FMUL R71, R71, R2 ;  /* 0x0000000247477220 */ /* 0x000fca0000400000 */
[----:B------:R-:W-:Y:S01]  /*12c30*/  @P6 STG.E.U16 desc[UR46][R6.64+0x130], R70 ;  /* 0x0001304606006986 */ /* 0x000fe2000c10152e */
[C---:B------:R-:W-:Y:S02]  /*12c40*/  ISETP.GT.AND P6, PT, R0.reuse, 0x80, P1 ;  /* 0x000000800000780c */ /* 0x040fe40000fc4270 */
[----:B------:R-:W-:Y:S02]  /*12c50*/  F2FP.BF16.F32.PACK_AB R71, RZ, R71 ;  /* 0x00000047ff47723e */ /* 0x000fe400000010ff */
[----:B------:R-:W-:Y:S01]  /*12c60*/  ISETP.GT.AND P0, PT, R0, 0x81, P1 ;  /* 0x000000810000780c */ /* 0x000fe20000f04270 */
[-C--:B------:R-:W-:Y:S02]  /*12c70*/  FMUL R40, R40, R2.reuse ;  /* 0x0000000228287220 */ /* 0x080fe40000400000 */
[----:B------:R-:W-:Y:S01]  /*12c80*/  @P5 STG.E.U16 desc[UR46][R6.64+0x132], R71 ;  /* 0x0001324706005986 */ /* 0x000fe2000c10152e */
[----:B------:R-:W-:Y:S01]  /*12c90*/  ISETP.GT.AND P5, PT, R0, 0x80, P4 ;  /* 0x000000800000780c */ /* 0x000fe200027a4270 */
[----:B------:R-:W-:Y:S01]  /*12ca0*/  FMUL R41, R41, R2 ;  /* 0x0000000229297220 */ /* 0x000fe20000400000 */
[----:B------:R-:W-:-:S03]  /*12cb0*/  F2FP.BF16.F32.PACK_AB R40, RZ, R40 ;  /* 0x00000028ff28723e */ /* 0x000fc600000010ff */
[----:B0-----:R-:W-:Y:S02]  /*12cc0*/  @P6 IMAD.MOV.U32 R4, RZ, RZ, R18 ;  /* 0x000000ffff046224 */ /* 0x001fe400078e0012 */
[----:B------:R-:W-:Y:S01]  /*12cd0*/  @P6 IMAD.MOV.U32 R5, RZ, RZ, R19 ;  /* 0x000000ffff056224 */ /* 0x000fe200078e0013 */
[----:B------:R-:W-:Y:S01]  /*12ce0*/  F2FP.BF16.F32.PACK_AB R41, RZ, R41 ;  /* 0x00000029ff29723e */ /* 0x000fe200000010ff */
[----:B------:R-:W-:-:S03]  /*12cf0*/  FMUL R42, R42, R2 ;  /* 0x000000022a2a7220 */ /* 0x000fc60000400000 */
[----:B------:R0:W-:Y:S01]  /*12d00*/  @P6 STG.E.U16 desc[UR46][R4.64+0x100], R40 ;  /* 0x0001002804006986 */ /* 0x0001e2000c10152e */
[----:B------:R-:W-:Y:S02]  /*12d10*/  ISETP.GT.AND P6, PT, R0, 0x81, P4 ;  /* 0x000000810000780c */ /* 0x000fe400027c4270 */
[----:B------:R-:W-:Y:S01]  /*12d20*/  F2FP.BF16.F32.PACK_AB R42, RZ, R42 ;  /* 0x0000002aff2a723e */ /* 0x000fe200000010ff */
[----:B------:R-:W-:Y:S01]  /*12d30*/  FMUL R43, R43, R2 ;  /* 0x000000022b2b7220 */ /* 0x000fe20000400000 */
[----:B0-----:R-:W-:Y:S02]  /*12d40*/  @P0 IMAD.MOV.U32 R4, RZ, RZ, R18 ;  /* 0x000000ffff040224 */ /* 0x001fe400078e0012 */
[----:B------:R-:W-:-:S05]  /*12d50*/  @P0 IMAD.MOV.U32 R5, RZ, RZ, R19 ;  /* 0x000000ffff050224 */ /* 0x000fca00078e0013 */
[----:B------:R0:W-:Y:S01]  /*12d60*/  @P0 STG.E.U16 desc[UR46][R4.64+0x102], R41 ;  /* 0x0001022904000986 */ /* 0x0001e2000c10152e */
[----:B------:R-:W-:Y:S01]  /*12d70*/  ISETP.GT.AND P0, PT, R0, 0x88, P1 ;  /* 0x000000880000780c */ /* 0x000fe20000f04270 */
[----:B------:R-:W-:Y:S01]  /*12d80*/  FMUL R44, R44, R2 ;  /* 0x000000022c2c7220 */ /* 0x000fe20000400000 */
[----:B------:R-:W-:Y:S01]  /*12d90*/  F2FP.BF16.F32.PACK_AB R43, RZ, R43 ;  /* 0x0000002bff2b723e */ /* 0x000fe200000010ff */
[----:B0-----:R-:W-:Y:S02]  /*12da0*/  @P5 IMAD.MOV.U32 R4, RZ, RZ, R12 ;  /* 0x000000ffff045224 */ /* 0x001fe400078e000c */
[----:B------:R-:W-:-:S05]  /*12db0*/  @P5 IMAD.MOV.U32 R5, RZ, RZ, R13 ;  /* 0x000000ffff055224 */ /* 0x000fca00078e000d */
[----:B------:R0:W-:Y:S01]  /*12dc0*/  @P5 STG.E.U16 desc[UR46][R4.64+0x100], R42 ;  /* 0x0001002a04005986 */ /* 0x0001e2000c10152e */
[----:B------:R-:W-:Y:S01]  /*12dd0*/  ISETP.GT.AND P5, PT, R0, 0x89, P1 ;  /* 0x000000890000780c */ /* 0x000fe20000fa4270 */
[----:B------:R-:W-:Y:S01]  /*12de0*/  FMUL R45, R45, R2 ;  /* 0x000000022d2d7220 */ /* 0x000fe20000400000 */
[----:B------:R-:W-:Y:S02]  /*12df0*/  F2FP.BF16.F32.PACK_AB R44, RZ, R44 ;  /* 0x0000002cff2c723e */ /* 0x000fe400000010ff */
[----:B0-----:R-:W-:Y:S01]  /*12e00*/  @P6 MOV R4, R12 ;  /* 0x0000000c00046202 */ /* 0x001fe20000000f00 */
[----:B------:R-:W-:-:S05]  /*12e10*/  @P6 IMAD.MOV.U32 R5, RZ, RZ, R13 ;  /* 0x000000ffff056224 */ /* 0x000fca00078e000d */
[----:B------:R0:W-:Y:S01]  /*12e20*/  @P6 STG.E.U16 desc[UR46][R4.64+0x102], R43 ;  /* 0x0001022b04006986 */ /* 0x0001e2000c10152e */
[----:B------:R-:W-:Y:S01]  /*12e30*/  F2FP.BF16.F32.PACK_AB R45, RZ, R45 ;  /* 0x0000002dff2d723e */ /* 0x000fe200000010ff */
[----:B0-----:R-:W-:Y:S02]  /*12e40*/  @P0 IMAD.MOV.U32 R4, RZ, RZ, R18 ;  /* 0x000000ffff040224 */ /* 0x001fe400078e0012 */
[----:B------:R-:W-:-:S05]  /*12e50*/  @P0 IMAD.MOV.U32 R5, RZ, RZ, R19 ;  /* 0x000000ffff050224 */ /* 0x000fca00078e0013 */
[----:B------:R0:W-:Y:S01]  /*12e60*/  @P0 STG.E.U16 desc[UR46][R4.64+0x110], R44 ;  /* 0x0001102c04000986 */ /* 0x0001e2000c10152e */
[----:B------:R-:W-:Y:S01]  /*12e70*/  ISETP.GT.AND P0, PT, R0, 0x88, P4 ;  /* 0x000000880000780c */ /* 0x000fe20002704270 */
[----:B------:R-:W-:Y:S01]  /*12e80*/  FMUL R46, R46, R2 ;  /* 0x000000022e2e7220 */ /* 0x000fe20000400000 */
[----:B0-----:R-:W-:Y:S02]  /*12e90*/  @P5 IMAD.MOV.U32 R4, RZ, RZ, R18 ;  /* 0x000000ffff045224 */ /* 0x001fe400078e0012 */
[----:B------:R-:W-:-:S05]  /*12ea0*/  @P5 IMAD.MOV.U32 R5, RZ, RZ, R19 ;  /* 0x000000ffff055224 */ /* 0x000fca00078e0013 */
[----:B------:R0:W-:Y:S01]  /*12eb0*/  @P5 STG.E.U16 desc[UR46][R4.64+0x112], R45 ;  /* 0x0001122d04005986 */ /* 0x0001e2000c10152e */
[C---:B------:R-:W-:Y:S01]  /*12ec0*/  ISETP.GT.AND P5, PT, R0.reuse, 0x89, P4 ;  /* 0x000000890000780c */ /* 0x040fe200027a4270 */
[----:B------:R-:W-:Y:S01]  /*12ed0*/  FMUL R47, R47, R2 ;  /* 0x000000022f2f7220 */ /* 0x000fe20000400000 */
[----:B------:R-:W-:Y:S02]  /*12ee0*/  F2FP.BF16.F32.PACK_AB R46, RZ, R46 ;  /* 0x0000002eff2e723e */ /* 0x000fe400000010ff */
[----:B------:R-:W-:Y:S01]  /*12ef0*/  ISETP.GT.AND P6, PT, R0, 0x90, P1 ;  /* 0x000000900000780c */ /* 0x000fe20000fc4270 */
[----:B0-----:R-:W-:Y:S01]  /*12f00*/  @P0 IMAD.MOV.U32 R4, RZ, RZ, R12 ;  /* 0x000000ffff040224 */ /* 0x001fe200078e000c */
[----:B------:R-:W-:Y:S02]  /*12f10*/  @P0 MOV R5, R13 ;  /* 0x0000000d00050202 */ /* 0x000fe40000000f00 */
[----:B------:R-:W-:-:S03]  /*12f20*/  F2FP.BF16.F32.PACK_AB R47, RZ, R47 ;  /* 0x0000002fff2f723e */ /* 0x000fc600000010ff */
[----:B------:R0:W-:Y:S01]  /*12f30*/  @P0 STG.E.U16 desc[UR46][R4.64+0x110], R46 ;  /* 0x0001102e04000986 */ /* 0x0001e2000c10152e */
[----:B------:R-:W-:Y:S01]  /*12f40*/  FMUL R48, R48, R2 ;  /* 0x0000000230307220 */ /* 0x000fe20000400000 */
[----:B0-----:R-:W-:Y:S02]  /*12f50*/  @P5 IMAD.MOV.U32 R4, RZ, RZ, R12 ;  /* 0x000000ffff045224 */ /* 0x001fe400078e000c */
[----:B------:R-:W-:Y:S02]  /*12f60*/  @P5 IMAD.MOV.U32 R5, RZ, RZ, R13 ;  /* 0x000000ffff055224 */ /* 0x000fe400078e000d */
[----:B------:R-:W-:-:S03]  /*12f70*/  F2FP.BF16.F32.PACK_AB R48, RZ, R48 ;  /* 0x00000030ff30723e */ /* 0x000fc600000010ff */
[----:B------:R0:W-:Y:S01]  /*12f80*/  @P5 STG.E.U16 desc[UR46][R4.64+0x112], R47 ;  /* 0x0001122f04005986 */ /* 0x0001e2000c10152e */
[----:B------:R-:W-:Y:S01]  /*12f90*/  ISETP.GT.AND P5, PT, R0, 0x91, P1 ;  /* 0x000000910000780c */ /* 0x000fe20000fa4270 */
[----:B------:R-:W-:Y:S01]  /*12fa0*/  FMUL R49, R49, R2 ;  /* 0x0000000231317220 */ /* 0x000fe20000400000 */
[----:B0-----:R-:W-:Y:S02]  /*12fb0*/  @P6 IMAD.MOV.U32 R4, RZ, RZ, R18 ;  /* 0x000000ffff046224 */ /* 0x001fe400078e0012 */
[----:B------:R-:W-:-:S05]  /*12fc0*/  @P6 IMAD.MOV.U32 R5, RZ, RZ, R19 ;  /* 0x000000ffff056224 */ /* 0x000fca00078e0013 */
[----:B------:R0:W-:Y:S01]  /*12fd0*/  @P6 STG.E.U16 desc[UR46][R4.64+0x120], R48 ;  /* 0x0001203004006986 */ /* 0x0001e2000c10152e */
[----:B------:R-:W-:Y:S02]  /*12fe0*/  ISETP.GT.AND P6, PT, R0, 0x90, P4 ;  /* 0x000000900000780c */ /* 0x000fe400027c4270 */
[----:B------:R-:W-:Y:S01]  /*12ff0*/  F2FP.BF16.F32.PACK_AB R49, RZ, R49 ;  /* 0x00000031ff31723e */ /* 0x000fe200000010ff */
[----:B------:R-:W-:Y:S01]  /*13000*/  FMUL R50, R50, R2 ;  /* 0x0000000232327220 */ /* 0x000fe20000400000 */
[----:B------:R-:W-:Y:S01]  /*13010*/  ISETP.GT.AND P0, PT, R0, 0x98, P1 ;  /* 0x000000980000780c */ /* 0x000fe20000f04270 */
[----:B0-----:R-:W-:Y:S02]  /*13020*/  @P5 IMAD.MOV.U32 R4, RZ, RZ, R18 ;  /* 0x000000ffff045224 */ /* 0x001fe400078e0012 */
[----:B------:R-:W-:Y:S01]  /*13030*/  @P5 IMAD.MOV.U32 R5, RZ, RZ, R19 ;  /* 0x000000ffff055224 */ /* 0x000fe200078e0013 */
[----:B------:R-:W-:-:S04]  /*13040*/  F2FP.BF16.F32.PACK_AB R50, RZ, R50 ;  /* 0x00000032ff32723e */ /* 0x000fc800000010ff */
[----:B------:R0:W-:Y:S01]  /*13050*/  @P5 STG.E.U16 desc[UR46][R4.64+0x122], R49 ;  /* 0x0001223104005986 */ /* 0x0001e2000c10152e */
[C---:B------:R-:W-:Y:S01]  /*13060*/  ISETP.GT.AND P5, PT, R0.reuse, 0x91, P4 ;  /* 0x000000910000780c */ /* 0x040fe200027a4270 */
[-C--:B------:R-:W-:Y:S01]  /*13070*/  FMUL R51, R51, R2.reuse ;  /* 0x0000000233337220 */ /* 0x080fe20000400000 */
[----:B------:R-:W-:Y:S01]  /*13080*/  ISETP.GT.AND P1, PT, R0, 0x99, P1 ;  /* 0x000000990000780c */ /* 0x000fe20000f24270 */
[-C--:B------:R-:W-:Y:S01]  /*13090*/  FMUL R52, R52, R2.reuse ;  /* 0x0000000234347220 */ /* 0x080fe20000400000 */
[----:B0-----:R-:W-:Y:S02]  /*130a0*/  @P6 IMAD.MOV.U32 R4, RZ, RZ, R12 ;  /* 0x000000ffff046224 */ /* 0x001fe400078e000c */
[----:B------:R-:W-:Y:S02]  /*130b0*/  @P6 IMAD.MOV.U32 R5, RZ, RZ, R13 ;  /* 0x000000ffff056224 */ /* 0x000fe400078e000d */
[----:B------:R-:W-:-:S03]  /*130c0*/  FMUL R53, R53, R2 ;  /* 0x0000000235357220 */ /* 0x000fc60000400000 */
[----:B------:R0:W-:Y:S01]  /*130d0*/  @P6 STG.E.U16 desc[UR46][R4.64+0x120], R50 ;  /* 0x0001203204006986 */ /* 0x0001e2000c10152e */
[C---:B------:R-:W-:Y:S01]  /*130e0*/  ISETP.GT.AND P6, PT, R0.reuse, 0x98, P4 ;  /* 0x000000980000780c */ /* 0x040fe200027c4270 */
[----:B------:R-:W-:Y:S01]  /*130f0*/  @P0 IMAD.MOV.U32 R7, RZ, RZ, R19 ;  /* 0x000000ffff070224 */ /* 0x000fe200078e0013 */
[----:B------:R-:W-:Y:S02]  /*13100*/  F2FP.BF16.F32.PACK_AB R51, RZ, R51 ;  /* 0x00000033ff33723e */ /* 0x000fe400000010ff */
[----:B------:R-:W-:Y:S01]  /*13110*/  ISETP.GT.AND P4, PT, R0, 0x99, P4 ;  /* 0x000000990000780c */ /* 0x000fe20002784270 */
[----:B------:R-:W-:Y:S01]  /*13120*/  FMUL R54, R54, R2 ;  /* 0x0000000236367220 */ /* 0x000fe20000400000 */
[----:B------:R-:W-:Y:S02]  /*13130*/  @P0 MOV R6, R18 ;  /* 0x0000001200060202 */ /* 0x000fe40000000f00 */
[----:B------:R-:W-:Y:S01]  /*13140*/  F2FP.BF16.F32.PACK_AB R52, RZ, R52 ;  /* 0x00000034ff34723e */ /* 0x000fe200000010ff */
[----:B0-----:R-:W-:-:S02]  /*13150*/  @P5 IMAD.MOV.U32 R4, RZ, RZ, R12 ;  /* 0x000000ffff045224 */ /* 0x001fc400078e000c */
[----:B------:R-:W-:Y:S01]  /*13160*/  @P5 IMAD.MOV.U32 R5, RZ, RZ, R13 ;  /* 0x000000ffff055224 */ /* 0x000fe200078e000d */
[----:B------:R-:W-:Y:S01]  /*13170*/  F2FP.BF16.F32.PACK_AB R53, RZ, R53 ;  /* 0x00000035ff35723e */ /* 0x000fe200000010ff */
[----:B------:R-:W-:Y:S01]  /*13180*/  FMUL R55, R55, R2 ;  /* 0x0000000237377220 */ /* 0x000fe20000400000 */
[----:B------:R-:W-:Y:S02]  /*13190*/  F2FP.BF16.F32.PACK_AB R54, RZ, R54 ;  /* 0x00000036ff36723e */ /* 0x000fe400000010ff */
[----:B------:R0:W-:Y:S02]  /*131a0*/  @P5 STG.E.U16 desc[UR46][R4.64+0x122], R51 ;  /* 0x0001223304005986 */ /* 0x0001e4000c10152e */
[----:B------:R-:W-:Y:S02]  /*131b0*/  F2FP.BF16.F32.PACK_AB R55, RZ, R55 ;  /* 0x00000037ff37723e */ /* 0x000fe400000010ff */
[----:B------:R-:W-:Y:S04]  /*131c0*/  @P0 STG.E.U16 desc[UR46][R6.64+0x130], R52 ;  /* 0x0001303406000986 */ /* 0x000fe8000c10152e */
[----:B------:R-:W-:Y:S01]  /*131d0*/  @P1 STG.E.U16 desc[UR46][R18.64+0x132], R53 ;  /* 0x0001323512001986 */ /* 0x000fe2000c10152e */
[----:B------:R-:W-:Y:S01]  /*131e0*/  ISETP.GT.AND P1, PT, R0, 0x80, P2 ;  /* 0x000000800000780c */ /* 0x000fe20001724270 */
[----:B0-----:R-:W-:Y:S01]  /*131f0*/  @P6 IMAD.MOV.U32 R4, RZ, RZ, R12 ;  /* 0x000000ffff046224 */ /* 0x001fe200078e000c */
[----:B------:R-:W-:-:S02]  /*13200*/  @P6 MOV R5, R13 ;  /* 0x0000000d00056202 */ /* 0x000fc40000000f00 */
[C---:B------:R-:W-:Y:S02]  /*13210*/  ISETP.GT.AND P0, PT, R0.reuse, 0x80, P3 ;  /* 0x000000800000780c */ /* 0x040fe40001f04270 */
[----:B------:R-:W-:Y:S01]  /*13220*/  ISETP.GT.AND P5, PT, R0, 0x81, P3 ;  /* 0x000000810000780c */ /* 0x000fe20001fa4270 */
[----:B------:R0:W-:Y:S01]  /*13230*/  @P6 STG.E.U16 desc[UR46][R4.64+0x130], R54 ;  /* 0x0001303604006986 */ /* 0x0001e2000c10152e */
[-C--:B------:R-:W-:Y:S01]  /*13240*/  FMUL R24, R24, R2.reuse ;  /* 0x0000000218187220 */ /* 0x080fe20000400000 */
[-C--:B------:R-:W-:Y:S02]  /*13250*/  FMUL R25, R25, R2.reuse ;  /* 0x0000000219197220 */ /* 0x080fe40000400000 */
[----:B------:R-:W-:Y:S01]  /*13260*/  @P4 STG.E.U16 desc[UR46][R12.64+0x132], R55 ;  /* 0x000132370c004986 */ /* 0x000fe2000c10152e */
[----:B------:R-:W-:Y:S01]  /*13270*/  ISETP.GT.AND P4, PT, R0, 0x81, P2 ;  /* 0x000000810000780c */ /* 0x000fe20001784270 */
[----:B------:R-:W-:Y:S01]  /*13280*/  FMUL R26, R26, R2 ;  /* 0x000000021a1a7220 */ /* 0x000fe20000400000 */
[----:B------:R-:W-:-:S02]  /*13290*/  F2FP.BF16.F32.PACK_AB R24, RZ, R24 ;  /* 0x00000018ff18723e */ /* 0x000fc400000010ff */
[----:B------:R-:W-:Y:S01]  /*132a0*/  F2FP.BF16.F32.PACK_AB R25, RZ, R25 ;  /* 0x00000019ff19723e */ /* 0x000fe200000010ff */
[----:B------:R-:W-:Y:S01]  /*132b0*/  FMUL R27, R27, R2 ;  /* 0x000000021b1b7220 */ /* 0x000fe20000400000 */
[----:B------:R-:W-:Y:S01]  /*132c0*/  F2FP.BF16.F32.PACK_AB R26, RZ, R26 ;  /* 0x0000001aff1a723e */ /* 0x000fe200000010ff */
[----:B0-----:R-:W-:Y:S01]  /*132d0*/  @P1 IMAD.MOV.U32 R4, RZ, RZ, R10 ;  /* 0x000000ffff041224 */ /* 0x001fe200078e000a */
[C---:B------:R-:W-:Y:S01]  /*132e0*/  ISETP.GT.AND P6, PT, R0.reuse, 0x88, P2 ;  /* 0x000000880000780c */ /* 0x040fe200017c4270 */
[----:B------:R-:W-:Y:S01]  /*132f0*/  @P1 IMAD.MOV.U32 R5, RZ, RZ, R11 ;  /* 0x000000ffff051224 */ /* 0x000fe200078e000b */
[----:B------:R-:W-:Y:S01]  /*13300*/  @P0 STG.E.U16 desc[UR46][R8.64+0x100], R24 ;  /* 0x0001001808000986 */ /* 0x000fe2000c10152e */
[----:B------:R-:W-:-:S03]  /*13310*/  ISETP.GT.AND P0, PT, R0, 0x88, P3 ;  /* 0x000000880000780c */ /* 0x000fc60001f04270 */
[----:B------:R-:W-:Y:S01]  /*13320*/  @P5 STG.E.U16 desc[UR46][R8.64+0x102], R25 ;  /* 0x0001021908005986 */ /* 0x000fe2000c10152e */
[----:B------:R-:W-:Y:S01]  /*13330*/  ISETP.GT.AND P5, PT, R0, 0x89, P3 ;  /* 0x000000890000780c */ /* 0x000fe20001fa4270 */
[-C--:B------:R-:W-:Y:S01]  /*13340*/  FMUL R28, R28, R2.reuse ;  /* 0x000000021c1c7220 */ /* 0x080fe20000400000 */
[----:B------:R-:W-:Y:S01]  /*13350*/  F2FP.BF16.F32.PACK_AB R27, RZ, R27 ;  /* 0x0000001bff1b723e */ /* 0x000fe200000010ff */
[----:B------:R0:W-:Y:S01]  /*13360*/  @P1 STG.E.U16 desc[UR46][R4.64+0x100], R26 ;  /* 0x0001001a04001986 */ /* 0x0001e2000c10152e */
[----:B------:R-:W-:Y:S01]  /*13370*/  ISETP.GT.AND P1, PT, R0, 0x89, P2 ;  /* 0x000000890000780c */ /* 0x000fe20001724270 */
[-C--:B------:R-:W-:Y:S01]  /*13380*/  FMUL R29, R29, R2.reuse ;  /* 0x000000021d1d7220 */ /* 0x080fe20000400000 */
[----:B------:R-:W-:Y:S01]  /*13390*/  FMUL R30, R30, R2 ;  /* 0x000000021e1e7220 */ /* 0x000fe20000400000 */
[----:B------:R-:W-:Y:S01]  /*133a0*/  F2FP.BF16.F32.PACK_AB R28, RZ, R28 ;  /* 0x0000001cff1c723e */ /* 0x000fe200000010ff */
[----:B0-----:R-:W-:Y:S02]  /*133b0*/  @P4 IMAD.MOV.U32 R4, RZ, RZ, R10 ;  /* 0x000000ffff044224 */ /* 0x001fe400078e000a */
[----:B------:R-:W-:Y:S01]  /*133c0*/  @P4 IMAD.MOV.U32 R5, RZ, RZ, R11 ;  /* 0x000000ffff054224 */ /* 0x000fe200078e000b */
[----:B------:R-:W-:Y:S01]  /*133d0*/  F2FP.BF16.F32.PACK_AB R29, RZ, R29 ;  /* 0x0000001dff1d723e */ /* 0x000fe200000010ff */
[----:B------:R-:W-:Y:S01]  /*133e0*/  FMUL R31, R31, R2 ;  /* 0x000000021f1f7220 */ /* 0x000fe20000400000 */
[----:B------:R-:W-:-:S02]  /*133f0*/  F2FP.BF16.F32.PACK_AB R30, RZ, R30 ;  /* 0x0000001eff1e723e */ /* 0x000fc400000010ff */
[----:B------:R0:W-:Y:S01]  /*13400*/  @P4 STG.E.U16 desc[UR46][R4.64+0x102], R27 ;  /* 0x0001021b04004986 */ /* 0x0001e2000c10152e */
[----:B------:R-:W-:Y:S01]  /*13410*/  ISETP.GT.AND P4, PT, R0, 0x90, P3 ;  /* 0x000000900000780c */ /* 0x000fe20001f84270 */
[----:B------:R-:W-:Y:S02]  /*13420*/  FMUL R32, R32, R2 ;  /* 0x0000000220207220 */ /* 0x000fe40000400000 */
[----:B------:R-:W-:Y:S01]  /*13430*/  @P0 STG.E.U16 desc[UR46][R8.64+0x110], R28 ;  /* 0x0001101c08000986 */ /* 0x000fe2000c10152e */
[----:B------:R-:W-:-:S03]  /*13440*/  F2FP.BF16.F32.PACK_AB R31, RZ, R31 ;  /* 0x0000001fff1f723e */ /* 0x000fc600000010ff */
[----:B------:R-:W-:Y:S01]  /*13450*/  @P5 STG.E.U16 desc[UR46][R8.64+0x112], R29 ;  /* 0x0001121d08005986 */ /* 0x000fe2000c10152e */
[----:B0-----:R-:W-:Y:S02]  /*13460*/  @P6 IMAD.MOV.U32 R4, RZ, RZ, R10 ;  /* 0x000000ffff046224 */ /* 0x001fe400078e000a */
[--C-:B------:R-:W-:Y:S01]  /*13470*/  @P6 IMAD.MOV.U32 R5, RZ, RZ, R11.reuse ;  /* 0x000000ffff056224 */ /* 0x100fe200078e000b */
[----:B------:R-:W-:Y:S02]  /*13480*/  F2FP.BF16.F32.PACK_AB R32, RZ, R32 ;  /* 0x00000020ff20723e */ /* 0x000fe400000010ff */
[C---:B------:R-:W-:Y:S02]  /*13490*/  ISETP.GT.AND P5, PT, R0.reuse, 0x90, P2 ;  /* 0x000000900000780c */ /* 0x040fe400017a4270 */
[----:B------:R0:W-:Y:S01]  /*134a0*/  @P6 STG.E.U16 desc[UR46][R4.64+0x110], R30 ;  /* 0x0001101e04006986 */ /* 0x0001e2000c10152e */
[----:B------:R-:W-:Y:S01]  /*134b0*/  ISETP.GT.AND P0, PT, R0, 0x91, P3 ;  /* 0x000000910000780c */ /* 0x000fe20001f04270 */
[-C--:B------:R-:W-:Y:S01]  /*134c0*/  FMUL R33, R33, R2.reuse ;  /* 0x0000000221217220 */ /* 0x080fe20000400000 */
[----:B------:R-:W-:Y:S01]  /*134d0*/  FMUL R34, R34, R2 ;  /* 0x0000000222227220 */ /* 0x000fe20000400000 */
[----:B0-----:R-:W-:Y:S01]  /*134e0*/  @P1 MOV R4, R10 ;  /* 0x0000000a00041202 */ /* 0x001fe20000000f00 */
[----:B------:R-:W-:-:S05]  /*134f0*/  @P1 IMAD.MOV.U32 R5, RZ, RZ, R11 ;  /* 0x000000ffff051224 */ /* 0x000fca00078e000b */
[----:B------:R0:W-:Y:S04]  /*13500*/  @P1 STG.E.U16 desc[UR46][R4.64+0x112], R31 ;  /* 0x0001121f04001986 */ /* 0x0001e8000c10152e */
[----:B------:R-:W-:Y:S01]  /*13510*/  @P4 STG.E.U16 desc[UR46][R8.64+0x120], R32 ;  /* 0x0001202008004986 */ /* 0x000fe2000c10152e */
[C---:B------:R-:W-:Y:S02]  /*13520*/  ISETP.GT.AND P4, PT, R0.reuse, 0x91, P2 ;  /* 0x000000910000780c */ /* 0x040fe40001784270 */
[----:B------:R-:W-:Y:S02]  /*13530*/  F2FP.BF16.F32.PACK_AB R33, RZ, R33 ;  /* 0x00000021ff21723e */ /* 0x000fe400000010ff */
[----:B------:R-:W-:Y:S01]  /*13540*/  ISETP.GT.AND P6, PT, R0, 0x98, P2 ;  /* 0x000000980000780c */ /* 0x000fe200017c4270 */
[----:B------:R-:W-:Y:S01]  /*13550*/  FMUL R35, R35, R2 ;  /* 0x0000000223237220 */ /* 0x000fe20000400000 */
[----:B------:R-:W-:Y:S01]  /*13560*/  F2FP.BF16.F32.PACK_AB R34, RZ, R34 ;  /* 0x00000022ff22723e */ /* 0x000fe200000010ff */
[----:B0-----:R-:W-:-:S02]  /*13570*/  @P5 IMAD.MOV.U32 R4, RZ, RZ, R10 ;  /* 0x000000ffff045224 */ /* 0x001fc400078e000a */
[----:B------:R-:W-:Y:S01]  /*13580*/  @P5 IMAD.MOV.U32 R5, RZ, RZ, R11 ;  /* 0x000000ffff055224 */ /* 0x000fe200078e000b */
[C---:B------:R-:W-:Y:S01]  /*13590*/  ISETP.GT.AND P1, PT, R0.reuse, 0x98, P3 ;  /* 0x000000980000780c */ /* 0x040fe20001f24270 */
[----:B------:R-:W-:Y:S01]  /*135a0*/  @P0 STG.E.U16 desc[UR46][R8.64+0x122], R33 ;  /* 0x0001222108000986 */ /* 0x000fe2000c10152e */
[----:B------:R-:W-:Y:S01]  /*135b0*/  ISETP.GT.AND P3, PT, R0, 0x99, P3 ;  /* 0x000000990000780c */ /* 0x000fe20001f64270 */
[-C--:B------:R-:W-:Y:S01]  /*135c0*/  FMUL R36, R36, R2.reuse ;  /* 0x0000000224247220 */ /* 0x080fe20000400000 */
[----:B------:R-:W-:Y:S01]  /*135d0*/  ISETP.GT.AND P2, PT, R0, 0x99, P2 ;  /* 0x000000990000780c */ /* 0x000fe20001744270 */
[----:B------:R0:W-:Y:S01]  /*135e0*/  @P5 STG.E.U16 desc[UR46][R4.64+0x120], R34 ;  /* 0x0001202204005986 */ /* 0x0001e2000c10152e */
[-C--:B------:R-:W-:Y:S01]  /*135f0*/  FMUL R37, R37, R2.reuse ;  /* 0x0000000225257220 */ /* 0x080fe20000400000 */
[----:B------:R-:W-:Y:S01]  /*13600*/  F2FP.BF16.F32.PACK_AB R35, RZ, R35 ;  /* 0x00000023ff23723e */ /* 0x000fe200000010ff */
[-C--:B------:R-:W-:Y:S01]  /*13610*/  FMUL R38, R38, R2.reuse ;  /* 0x0000000226267220 */ /* 0x080fe20000400000 */
[----:B------:R-:W-:Y:S01]  /*13620*/  FMUL R39, R39, R2 ;  /* 0x0000000227277220 */ /* 0x000fe20000400000 */
[----:B------:R-:W-:-:S02]  /*13630*/  F2FP.BF16.F32.PACK_AB R36, RZ, R36 ;  /* 0x00000024ff24723e */ /* 0x000fc400000010ff */
[----:B------:R-:W-:Y:S01]  /*13640*/  F2FP.BF16.F32.PACK_AB R37, RZ, R37 ;  /* 0x00000025ff25723e */ /* 0x000fe200000010ff */
[--C-:B0-----:R-:W-:Y:S02]  /*13650*/  @P4 IMAD.MOV.U32 R4, RZ, RZ, R10.reuse ;  /* 0x000000ffff044224 */ /* 0x101fe400078e000a */
[----:B------:R-:W-:Y:S01]  /*13660*/  @P4 IMAD.MOV.U32 R5, RZ, RZ, R11 ;  /* 0x000000ffff054224 */ /* 0x000fe200078e000b */
[----:B------:R-:W-:Y:S02]  /*13670*/  F2FP.BF16.F32.PACK_AB R38, RZ, R38 ;  /* 0x00000026ff26723e */ /* 0x000fe400000010ff */
[----:B------:R-:W-:Y:S02]  /*13680*/  F2FP.BF16.F32.PACK_AB R39, RZ, R39 ;  /* 0x00000027ff27723e */ /* 0x000fe400000010ff */
[----:B------:R0:W-:Y:S04]  /*13690*/  @P4 STG.E.U16 desc[UR46][R4.64+0x122], R35 ;  /* 0x0001222304004986 */ /* 0x0001e8000c10152e */
[----:B------:R1:W-:Y:S04]  /*136a0*/  @P1 STG.E.U16 desc[UR46][R8.64+0x130], R36 ;  /* 0x0001302408001986 */ /* 0x0003e8000c10152e */
[----:B------:R1:W-:Y:S01]  /*136b0*/  @P3 STG.E.U16 desc[UR46][R8.64+0x132], R37 ;  /* 0x0001322508003986 */ /* 0x0003e2000c10152e */
[----:B0-----:R-:W-:Y:S01]  /*136c0*/  @P6 IMAD.MOV.U32 R4, RZ, RZ, R10 ;  /* 0x000000ffff046224 */ /* 0x001fe200078e000a */
[----:B------:R-:W-:-:S05]  /*136d0*/  @P6 MOV R5, R11 ;  /* 0x0000000b00056202 */ /* 0x000fca0000000f00 */
[----:B------:R1:W-:Y:S04]  /*136e0*/  @P6 STG.E.U16 desc[UR46][R4.64+0x130], R38 ;  /* 0x0001302604006986 */ /* 0x0003e8000c10152e */
[----:B------:R1:W-:Y:S02]  /*136f0*/  @P2 STG.E.U16 desc[UR46][R10.64+0x132], R39 ;  /* 0x000132270a002986 */ /* 0x0003e4000c10152e */
.L_x_502:
[----:B------:R-:W-:Y:S05]  /*13700*/  BSYNC B0 ;  /* 0x0000000000007941 */ /* 0x000fea0003800000 */
.L_x_28:
[----:B01----:R-:W2:Y:S04]  /*13710*/  LDL.LU R5, [R1+0x9c] ;  /* 0x00009c0001057983 */ /* 0x003ea80000300800 */
[----:B------:R-:W2:Y:S01]  /*13720*/  LDL.LU R4, [R1+0xa0] ;  /* 0x0000a00001047983 */ /* 0x000ea20000300800 */
[----:B------:R-:W-:Y:S01]  /*13730*/  ULDC UR4, c[0x0][0xc] ;  /* 0x0000030000047ab9 */ /* 0x000fe20000000800 */
[----:B------:R-:W-:Y:S01]  /*13740*/  ULDC UR5, c[0x0][0x10] ;  /* 0x0000040000057ab9 */ /* 0x000fe20000000800 */
[----:B-----5:R-:W2:Y:S01]  /*13750*/  LDC R3, c[0x0][0x14] ;  /* 0x00000500ff037b82 */ /* 0x020ea20000000800 */
[----:B------:R-:W-:Y:S01]  /*13760*/  UIMAD.WIDE.U32 UR4, UR4, UR5, URZ ;  /* 0x00000005040472a5 */ /* 0x000fe2000f8e003f */
[----:B------:R-:W-:Y:S01]  /*13770*/  PRMT R0, RZ, 0x7610, R0 ;  /* 0x00007610ff007816 */ /* 0x000fe20000000000 */
[----:B------:R-:W-:Y:S01]  /*13780*/  UMOV UR43, 0xffffffff ;  /* 0xffffffff002b7882 */ /* 0x000fe20000000000 */
[----:B------:R-:W-:-:S03]  /*13790*/  UMOV UR40, 0xffffffff ;  /* 0xffffffff00287882 */ /* 0x000fc60000000000 */
[----:B--2---:R-:W-:-:S04]  /*137a0*/  IMAD.WIDE.U32 R4, R3, UR4, R4 ;  /* 0x0000000403047c25 */ /* 0x004fc8000f8e0004 */
[----:B------:R-:W-:Y:S01]  /*137b0*/  IMAD R3, R3, UR5, RZ ;  /* 0x0000000503037c24 */ /* 0x000fe2000f8e02ff */
[----:B------:R-:W-:Y:S01]  /*137c0*/  ULDC.64 UR4, c[0x0][0x650] ;  /* 0x0001940000047ab9 */ /* 0x000fe20000000a00 */
[----:B------:R-:W-:Y:S01]  /*137d0*/  IMAD.MOV.U32 R7, RZ, RZ, R4 ;  /* 0x000000ffff077224 */ /* 0x000fe200078e0004 */
[----:B------:R-:W-:Y:S01]  /*137e0*/  ISETP.GE.U32.AND P0, PT, R4, UR4, PT ;  /* 0x0000000404007c0c */ /* 0x000fe2000bf06070 */
[----:B------:R-:W-:-:S05]  /*137f0*/  IMAD.IADD R6, R5, 0x1, R3 ;  /* 0x0000000105067824 */ /* 0x000fca00078e0203 */
[----:B------:R0:W-:Y:S01]  /*13800*/  STL [R1+0x9c], R6 ;  /* 0x00009c0601007387 */ /* 0x0001e20000100800 */
[----:B------:R-:W-:-:S03]  /*13810*/  ISETP.GE.U32.AND.EX P0, PT, R6, UR5, PT, P0 ;  /* 0x0000000506007c0c */ /* 0x000fc6000bf06100 */
[----:B------:R0:W-:Y:S10]  /*13820*/  STL [R1+0xa0], R7 ;  /* 0x0000a00701007387 */ /* 0x0001f40000100800 */
[----:B0-----:R-:W-:Y:S05]  /*13830*/  @P0 BRA `(.L_x_503) ;  /* 0x0000000400880947 */ /* 0x001fea0003800000 */
[----:B------:R-:W0:Y:S01]  /*13840*/  S2UR UR6, SR_CTAID.X ;  /* 0x00000000000679c3 */ /* 0x000e220000002500 */
[----:B------:R-:W-:Y:S01]  /*13850*/  ULDC.64 UR12, c[0x0][0x628] ;  /* 0x00018a00000c7ab9 */ /* 0x000fe20000000a00 */
[----:B------:R-:W-:Y:S01]  /*13860*/  ULDC UR4, c[0x0][0x150] ;  /* 0x0000540000047ab9 */ /* 0x000fe20000000800 */
[----:B------:R-:W-:Y:S01]  /*13870*/  ISETP.NE.U32.AND P0, PT, RZ, UR12, PT ;  /* 0x0000000cff007c0c */ /* 0x000fe2000bf05070 */
[----:B------:R-:W-:Y:S01]  /*13880*/  ULDC UR15, c[0x0][0x630] ;  /* 0x00018c00000f7ab9 */ /* 0x000fe20000000800 */
[C---:B------:R-:W-:Y:S01]  /*13890*/  R2UR UR16, R7.reuse ;  /* 0x00000000071072ca */ /* 0x040fe200000e0000 */
[----:B------:R-:W-:Y:S01]  /*138a0*/  ULDC UR19, c[0x0][0x154] ;  /* 0x0000550000137ab9 */ /* 0x000fe20000000800 */
[----:B------:R-:W-:Y:S01]  /*138b0*/  ISETP.NE.AND.EX P0, PT, RZ, UR13, PT, P0 ;  /* 0x0000000dff007c0c */ /* 0x000fe2000bf05300 */
[----:B------:R-:W1:Y:S01]  /*138c0*/  S2UR UR18, SR_CTAID.Y ;  /* 0x00000000001279c3 */ /* 0x000e620000002600 */
[----:B------:R-:W-:Y:S02]  /*138d0*/  R2UR UR17, R6 ;  /* 0x00000000061172ca */ /* 0x000fe400000e0000 */
[----:B------:R-:W-:-:S02]  /*138e0*/  R2UR UR10, R7 ;  /* 0x00000000070a72ca */ /* 0x000fc400000e0000 */
[----:B------:R-:W-:Y:S02]  /*138f0*/  R2UR UR11, R6 ;  /* 0x00000000060b72ca */ /* 0x000fe400000e0000 */
[----:B0-----:R-:W-:-:S05]  /*13900*/  I2FP.F32.U32 R0, UR6 ;  /* 0x0000000600007c45 */ /* 0x001fca0008201000 */
[----:B------:R-:W-:-:S04]  /*13910*/  FMUL R0, R0, UR4 ;  /* 0x0000000400007c20 */ /* 0x000fc80008400000 */
[----:B------:R0:W2:Y:S01]  /*13920*/  F2I.U32.TRUNC.NTZ R3, R0 ;  /* 0x0000000000037305 */ /* 0x0000a2000020f000 */
[----:B-1----:R-:W-:Y:S05]  /*13930*/  @!P0 BRA `(.L_x_504) ;  /* 0x0000000000308947 */ /* 0x002fea0003800000 */
        /* <DEDUP_REMOVED lines=12> */
.L_x_504:
[----:B------:R-:W-:Y:S01]  /*13a00*/  USHF.R.U64 UR40, UR10, UR15, UR11 ;  /* 0x0000000f0a287299 */ /* 0x000fe2000800120b */
[----:B0-----:R-:W-:Y:S01]  /*13a10*/  I2FP.F32.U32 R0, UR18 ;  /* 0x0000001200007c45 */ /* 0x001fe20008201000 */
[----:B------:R-:W-:Y:S02]  /*13a20*/  USHF.R.U32.HI UR4, URZ, UR15, UR11 ;  /* 0x0000000f3f047299 */ /* 0x000fe4000801160b */
        /* <DEDUP_REMOVED lines=8> */
[----:B------:R-:W-:Y:S01]  /*13ab0*/  UIMAD.WIDE.U32 UR8, UR10, UR12, UR8 ;  /* 0x0000000c0a0872a5 */ /* 0x000fe2000f8e0008 */
[----:B--2---:R-:W-:Y:S01]  /*13ac0*/  R2UR UR12, R3 ;  /* 0x00000000030c72ca */ /* 0x004fe200000e0000 */
[----:B------:R-:W-:Y:S01]  /*13ad0*/  UIMAD UR10, UR10, UR13, UR4 ;  /* 0x0000000d0a0a72a4 */ /* 0x000fe2000f8e0204 */
[----:B------:R-:W-:Y:S01]  /*13ae0*/  ULDC UR11, c[0x0][0x618] ;  /* 0x00018600000b7ab9 */ /* 0x000fe20000000800 */
[----:B------:R-:W-:Y:S02]  /*13af0*/  ULDC UR21, c[0x0][0x658] ;  /* 0x0001960000157ab9 */ /* 0x000fe40000000800 */
[----:B------:R-:W-:Y:S01]  /*13b00*/  UIADD3 UR9, UR9, UR10, URZ ;  /* 0x0000000a09097290 */ /* 0x000fe2000fffe03f */
[----:B------:R-:W-:Y:S01]  /*13b10*/  UMOV UR15, 0xffffffff ;  /* 0xffffffff000f7882 */ /* 0x000fe20000000000 */
[----:B------:R-:W-:Y:S01]  /*13b20*/  ULDC.64 UR4, c[0x0][0x640] ;  /* 0x0001900000047ab9 */ /* 0x000fe20000000a00 */
[----:B------:R-:W-:Y:S01]  /*13b30*/  USHF.L.U32 UR15, UR15, UR21, URZ ;  /* 0x000000150f0f7299 */ /* 0x000fe2000800063f */
[----:B------:R-:W-:Y:S01]  /*13b40*/  ISETP.NE.U32.AND P0, PT, RZ, UR4, PT ;  /* 0x00000004ff007c0c */ /* 0x000fe2000bf05070 */
[----:B------:R-:W-:-:S02]  /*13b50*/  USHF.R.U64 UR16, UR8, UR11, UR9 ;  /* 0x0000000b08107299 */ /* 0x000fc40008001209 */
[----:B------:R-:W-:Y:S01]  /*13b60*/  USHF.R.U32.HI UR8, URZ, UR11, UR9 ;  /* 0x0000000b3f087299 */ /* 0x000fe20008011609 */
[----:B0-----:R-:W-:Y:S01]  /*13b70*/  R2UR UR14, R0 ;  /* 0x00000000000e72ca */ /* 0x001fe200000e0000 */
[----:B------:R-:W-:Y:S01]  /*13b80*/  ULDC UR17, c[0x0][0x608] ;  /* 0x0001820000117ab9 */ /* 0x000fe20000000800 */
[----:B------:R-:W-:Y:S01]  /*13b90*/  ULOP3.LUT UR44, URZ, UR15, URZ, 0x33, !UPT ;  /* 0x0000000f3f2c7292 */ /* 0x000fe2000f8e333f */
[----:B------:R-:W-:Y:S01]  /*13ba0*/  ISETP.NE.AND.EX P0, PT, RZ, UR5, PT, P0 ;  /* 0x00000005ff007c0c */ /* 0x000fe2000bf05300 */
[----:B------:R-:W-:Y:S02]  /*13bb0*/  USHF.R.U64 UR15, UR16, UR17, UR8 ;  /* 0x00000011100f7299 */ /* 0x000fe40008001208 */
[----:B------:R-:W-:Y:S02]  /*13bc0*/  USHF.R.U32.HI UR8, URZ, UR17, UR8 ;  /* 0x000000113f087299 */ /* 0x000fe40008011608 */
[----:B------:R-:W-:Y:S02]  /*13bd0*/  UIADD3 UR12, -UR12, URZ, URZ ;  /* 0x0000003f0c0c7290 */ /* 0x000fe4000fffe13f */
[----:B------:R-:W-:Y:S01]  /*13be0*/  USHF.R.U64 UR17, UR15, UR21, UR8 ;  /* 0x000000150f117299 */ /* 0x000fe20008001208 */
[----:B------:R-:W-:Y:S01]  /*13bf0*/  UMOV UR19, 0x1 ;  /* 0x0000000100137882 */ /* 0x000fe20000000000 */
[----:B------:R-:W-:Y:S01]  /*13c00*/  ULDC UR13, c[0x0][0x144] ;  /* 0x00005100000d7ab9 */ /* 0x000fe20000000800 */
[----:B------:R-:W-:Y:S01]  /*13c10*/  ULDC UR7, c[0x0][0x600] ;  /* 0x0001800000077ab9 */ /* 0x000fe20000000800 */
[----:B------:R-:W-:-:S02]  /*13c20*/  USHF.L.U32 UR24, UR19, UR21, URZ ;  /* 0x0000001513187299 */ /* 0x000fc4000800063f */
[----:B------:R-:W-:Y:S02]  /*13c30*/  USHF.R.U32.HI UR8, URZ, UR21, UR8 ;  /* 0x000000153f087299 */ /* 0x000fe40008011608 */
[----:B------:R-:W-:Y:S02]  /*13c40*/  UIMAD UR21, UR13, UR12, UR6 ;  /* 0x0000000c0d1572a4 */ /* 0x000fe4000f8e0206 */
[----:B------:R-:W-:Y:S02]  /*13c50*/  UIADD3 UR20, UR7, -0x1, URZ ;  /* 0xffffffff07147890 */ /* 0x000fe4000fffe03f */
[----:B------:R-:W-:Y:S01]  /*13c60*/  UIADD3 UR19, -UR14, URZ, URZ ;  /* 0x0000003f0e137290 */ /* 0x000fe2000fffe13f */
        /* <DEDUP_REMOVED lines=17> */
.L_x_505:
[----:B------:R-:W-:Y:S01]  /*13d80*/  UISETP.NE.AND UP0, UPT, UR39, URZ, UPT ;  /* 0x0000003f2700728c */ /* 0x000fe2000bf05270 */
[----:B------:R-:W-:Y:S01]  /*13d90*/  IMAD.MOV.U32 R0, RZ, RZ, 0x1 ;  /* 0x00000001ff007424 */ /* 0x000fe200078e00ff */
[----:B------:R-:W-:Y:S02]  /*13da0*/  USHF.R.U64 UR4, UR6, UR22, UR8 ;  /* 0x0000001606047299 */ /* 0x000fe40008001208 */
[----:B------:R-:W-:Y:S02]  /*13db0*/  ULOP3.LUT UR44, UR15, UR44, URZ, 0xc0, !UPT ;  /* 0x0000002c0f2c7292 */ /* 0x000fe4000f8ec03f */
[----:B------:R-:W-:Y:S02]  /*13dc0*/  UIADD3 UR5, -UR4, URZ, URZ ;  /* 0x0000003f04057290 */ /* 0x000fe4000fffe13f */
[----:B------:R-:W-:Y:S02]  /*13dd0*/  UIMAD UR44, UR24, UR4, UR44 ;  /* 0x00000004182c72a4 */ /* 0x000fe4000f8e022c */
[----:B------:R-:W-:-:S02]  /*13de0*/  ULOP3.LUT UR16, UR16, UR20, URZ, 0xc0, !UPT ;  /* 0x0000001410107292 */ /* 0x000fc4000f8ec03f */
[----:B------:R-:W-:Y:S02]  /*13df0*/  @UP0 UIMAD UR21, UR25, UR19, UR18 ;  /* 0x00000013191502a4 */ /* 0x000fe4000f8e0212 */
[----:B------:R-:W-:-:S03]  /*13e00*/  UIMAD UR4, UR5, UR23, UR17 ;  /* 0x00000017050472a4 */ /* 0x000fc6000f8e0211 */
[----:B------:R-:W-:Y:S01]  /*13e10*/  ULDC UR5, c[0x0][0x610] ;  /* 0x0001840000057ab9 */ /* 0x000fe20000000800 */
[----:B------:R-:W-:Y:S02]  /*13e20*/  UIMAD UR4, UR4, UR7, UR16 ;  /* 0x00000007040472a4 */ /* 0x000fe4000f8e0210 */
[----:B------:R-:W-:-:S04]  /*13e30*/  UIMAD UR44, UR44, UR5, UR21 ;  /* 0x000000052c2c72a4 */ /* 0x000fc8000f8e0215 */
[----:B------:R-:W-:Y:S02]  /*13e40*/  USEL UR43, UR4, UR44, !UP0 ;  /* 0x0000002c042b7287 */ /* 0x000fe4000c000000 */
[----:B------:R-:W-:-:S12]  /*13e50*/  USEL UR44, UR44, UR4, !UP0 ;  /* 0x000000042c2c7287 */ /* 0x000fd8000c000000 */
.L_x_503:
[----:B------:R-:W-:-:S13]  /*13e60*/  LOP3.LUT P0, RZ, R0, 0xff, RZ, 0xc0, !PT ;  /* 0x000000ff00ff7812 */ /* 0x000fda000780c0ff */
[----:B------:R-:W-:Y:S05]  /*13e70*/  @P0 BRA `(.L_x_506) ;  /* 0xfffffed000b40947 */ /* 0x000fea000383ffff */
[----:B------:R-:W-:Y:S05]  /*13e80*/  EXIT ;  /* 0x000000000000794d */ /* 0x000fea0003800000 */
.L_x_3:
[----:B------:R-:W2:Y:S01]  /*13e90*/  LDL R5, [R1+0xa0] ;  /* 0x0000a00001057983 */ /* 0x000ea20000100800 */
[----:B------:R-:W-:-:S03]  /*13ea0*/  ULDC.64 UR8, c[0x0][0x650] ;  /* 0x0001940000087ab9 */ /* 0x000fc60000000a00 */
[----:B------:R-:W3:Y:S01]  /*13eb0*/  LDL R4, [R1+0x9c] ;  /* 0x00009c0001047983 */ /* 0x000ee20000100800 */
[----:B------:R-:W-:Y:S01]  /*13ec0*/  PRMT R0, RZ, 0x7610, R0 ;  /* 0x00007610ff007816 */ /* 0x000fe20000000000 */
[----:B------:R-:W-:Y:S02]  /*13ed0*/  IMAD.MOV.U32 R3, RZ, RZ, -0x1 ;  /* 0xffffffffff037424 */ /* 0x000fe400078e00ff */
[----:B------:R-:W-:Y:S02]  /*13ee0*/  IMAD.MOV.U32 R2, RZ, RZ, -0x1 ;  /* 0xffffffffff027424 */ /* 0x000fe400078e00ff */
[----:B------:R-:W-:Y:S01]  /*13ef0*/  IMAD.MOV.U32 R9, RZ, RZ, -0x1 ;  /* 0xffffffffff097424 */ /* 0x000fe200078e00ff */
[----:B--2---:R-:W-:-:S04]  /*13f00*/  ISETP.GE.U32.AND P0, PT, R5, UR8, PT ;  /* 0x0000000805007c0c */ /* 0x004fc8000bf06070 */
[----:B---3--:R-:W-:-:S13]  /*13f10*/  ISETP.GE.U32.AND.EX P0, PT, R4, UR9, PT, P0 ;  /* 0x0000000904007c0c */ /* 0x008fda000bf06100 */
[----:B------:R-:W-:Y:S05]  /*13f20*/  @P0 BRA `(.L_x_507) ;  /* 0x00000004008c0947 */ /* 0x000fea0003800000 */
[----:B------:R-:W-:Y:S01]  /*13f30*/  I2FP.F32.U32 R0, UR4 ;  /* 0x0000000400007c45 */ /* 0x000fe20008201000 */
[----:B0-----:R-:W-:Y:S01]  /*13f40*/  ULDC.64 UR16, c[0x0][0x628] ;  /* 0x00018a0000107ab9 */ /* 0x001fe20000000a00 */
        /* <DEDUP_REMOVED lines=24> */
.L_x_508:
        /* <DEDUP_REMOVED lines=24> */
[----:B------:R-:W-:Y:S01]  /*14250*/  UMOV UR19, 0x1 ;  /* 0x0000000100137882 */ /* 0x000fe20000000000 */
[----:B------:R-:W-:Y:S01]  /*14260*/  ULDC UR20, c[0x0][0x608] ;  /* 0x0001820000147ab9 */ /* 0x000fe20000000800 */
[----:B------:R-:W-:Y:S01]  /*14270*/  USHF.L.U32 UR26, UR19, UR23, URZ ;  /* 0x00000017131a7299 */ /* 0x000fe2000800063f */
[----:B------:R-:W-:Y:S01]  /*14280*/  ISETP.NE.AND.EX P0, PT, RZ, UR9, PT, P0 ;  /* 0x00000009ff007c0c */ /* 0x000fe2000bf05300 */
[----:B------:R-:W-:Y:S02]  /*14290*/  USHF.R.U64 UR19, UR18, UR20, UR11 ;  /* 0x0000001412137299 */ /* 0x000fe4000800120b */
[----:B------:R-:W-:Y:S02]  /*142a0*/  USHF.R.U32.HI UR11, URZ, UR20, UR11 ;  /* 0x000000143f0b7299 */ /* 0x000fe4000801160b */
[----:B------:R-:W-:-:S02]  /*142b0*/  UIADD3 UR15, -UR15, URZ, URZ ;  /* 0x0000003f0f0f7290 */ /* 0x000fc4000fffe13f */
[----:B------:R-:W-:Y:S01]  /*142c0*/  USHF.R.U64 UR20, UR19, UR23, UR11 ;  /* 0x0000001713147299 */ /* 0x000fe2000800120b */
[----:B------:R-:W-:Y:S01]  /*142d0*/  ULDC UR16, c[0x0][0x144] ;  /* 0x0000510000107ab9 */ /* 0x000fe20000000800 */
[----:B------:R-:W-:Y:S01]  /*142e0*/  ULDC UR6, c[0x0][0x600] ;  /* 0x0001800000067ab9 */ /* 0x000fe20000000800 */
[----:B------:R-:W-:Y:S02]  /*142f0*/  USHF.R.U32.HI UR11, URZ, UR23, UR11 ;  /* 0x000000173f0b7299 */ /* 0x000fe4000801160b */
[----:B------:R-:W-:Y:S02]  /*14300*/  UIMAD UR23, UR16, UR15, UR4 ;  /* 0x0000000f101772a4 */ /* 0x000fe4000f8e0204 */
[----:B------:R-:W-:Y:S02]  /*14310*/  UIADD3 UR22, UR6, -0x1, URZ ;  /* 0xffffffff06167890 */ /* 0x000fe4000fffe03f */
[----:B------:R-:W-:Y:S02]  /*14320*/  ULOP3.LUT UR27, URZ, UR13, URZ, 0x33, !UPT ;  /* 0x0000000d3f1b7292 */ /* 0x000fe4000f8e333f */
        /* <DEDUP_REMOVED lines=18> */
.L_x_509:
[----:B------:R-:W-:Y:S01]  /*14450*/  UISETP.NE.AND UP0, UPT, UR39, URZ, UPT ;  /* 0x0000003f2700728c */ /* 0x000fe2000bf05270 */
[----:B------:R-:W-:Y:S01]  /*14460*/  MOV R0, 0x1 ;  /* 0x0000000100007802 */ /* 0x000fe20000000f00 */
[----:B------:R-:W-:Y:S01]  /*14470*/  USHF.R.U64 UR8, UR4, UR24, UR11 ;  /* 0x0000001804087299 */ /* 0x000fe2000800120b */
[----:B------:R-:W-:Y:S01]  /*14480*/  IMAD.U32 R9, RZ, RZ, UR5 ;  /* 0x00000005ff097e24 */ /* 0x000fe2000f8e00ff */
[----:B------:R-:W-:Y:S02]  /*14490*/  ULOP3.LUT UR4, UR19, UR27, URZ, 0xc0, !UPT ;  /* 0x0000001b13047292 */ /* 0x000fe4000f8ec03f */
[----:B------:R-:W-:Y:S02]  /*144a0*/  ULOP3.LUT UR18, UR18, UR22, URZ, 0xc0, !UPT ;  /* 0x0000001612127292 */ /* 0x000fe4000f8ec03f */
[----:B------:R-:W-:-:S03]  /*144b0*/  UIMAD UR4, UR26, UR8, UR4 ;  /* 0x000000081a0472a4 */ /* 0x000fc6000f8e0204 */
[----:B------:R-:W-:Y:S02]  /*144c0*/  @UP0 UIMAD UR23, UR28, UR21, UR7 ;  /* 0x000000151c1702a4 */ /* 0x000fe4000f8e0207 */
[----:B------:R-:W-:-:S03]  /*144d0*/  UIADD3 UR7, -UR8, URZ, URZ ;  /* 0x0000003f08077290 */ /* 0x000fc6000fffe13f */
[----:B------:R-:W-:Y:S01]  /*144e0*/  ULDC UR8, c[0x0][0x610] ;  /* 0x0001840000087ab9 */ /* 0x000fe20000000800 */
[----:B------:R-:W-:Y:S02]  /*144f0*/  UIMAD UR7, UR7, UR25, UR20 ;  /* 0x00000019070772a4 */ /* 0x000fe4000f8e0214 */
[----:B------:R-:W-:Y:S02]  /*14500*/  UIMAD UR4, UR4, UR8, UR23 ;  /* 0x00000008040472a4 */ /* 0x000fe4000f8e0217 */
[----:B------:R-:W-:-:S04]  /*14510*/  UIMAD UR7, UR7, UR6, UR18 ;  /* 0x00000006070772a4 */ /* 0x000fc8000f8e0212 */
[----:B------:R-:W-:Y:S02]  /*14520*/  USEL UR6, UR7, UR4, !UP0 ;  /* 0x0000000407067287 */ /* 0x000fe4000c000000 */
[----:B------:R-:W-:-:S04]  /*14530*/  USEL UR4, UR4, UR7, !UP0 ;  /* 0x0000000704047287 */ /* 0x000fc8000c000000 */
[----:B------:R-:W-:Y:S02]  /*14540*/  IMAD.U32 R2, RZ, RZ, UR6 ;  /* 0x00000006ff027e24 */ /* 0x000fe4000f8e00ff */
[----:B------:R-:W-:-:S07]  /*14550*/  IMAD.U32 R3, RZ, RZ, UR4 ;  /* 0x00000004ff037e24 */ /* 0x000fce000f8e00ff */
.L_x_507:
[----:B------:R-:W-:-:S08]  /*14560*/  NOP ;  /* 0x0000000000007918 */ /* 0x000fd00000000000 */
[----:B0-----:R-:W0:-:S00]  /*14570*/  USETMAXREG.DEALLOC.CTAPOOL 0x18 ;  /* 0x00000018000079c8 */ /* 0x001e0000080e0500 */
[----:B------:R-:W-:-:S13]  /*14580*/  ISETP.NE.AND P0, PT, RZ, UR10, PT ;  /* 0x0000000aff007c0c */ /* 0x000fda000bf05270 */
[----:B------:R-:W-:Y:S05]  /*14590*/  @P0 EXIT ;  /* 0x000000000000094d */ /* 0x000fea0003800000 */
[----:B0-----:R-:W-:Y:S01]  /*145a0*/  LOP3.LUT P0, RZ, R0, 0xff, RZ, 0xc0, !PT ;  /* 0x000000ff00ff7812 */ /* 0x001fe2000780c0ff */
[----:B------:R-:W-:Y:S02]  /*145b0*/  IMAD.MOV.U32 R0, RZ, RZ, 0x1 ;  /* 0x00000001ff007424 */ /* 0x000fe400078e00ff */
[----:B------:R-:W-:-:S10]  /*145c0*/  IMAD.MOV.U32 R6, RZ, RZ, RZ ;  /* 0x000000ffff067224 */ /* 0x000fd400078e00ff */
[----:B------:R-:W-:Y:S05]  /*145d0*/  @!P0 BRA `(.L_x_510) ;  /* 0x0000000c00688947 */ /* 0x000fea0003800000 */
[----:B------:R-:W0:Y:S01]  /*145e0*/  S2R R4, SR_TID.X ;  /* 0x0000000000047919 */ /* 0x000e220000002100 */
[----:B------:R-:W-:Y:S01]  /*145f0*/  ULDC UR4, c[0x0][0x28c] ;  /* 0x0000a30000047ab9 */ /* 0x000fe20000000800 */
[----:B------:R-:W-:Y:S01]  /*14600*/  ULDC UR6, c[0x0][0x658] ;  /* 0x0001960000067ab9 */ /* 0x000fe20000000800 */
[----:B------:R-:W-:Y:S01]  /*14610*/  UIADD3 UR10, UR4, 0x1f, URZ ;  /* 0x0000001f040a7890 */ /* 0x000fe2000fffe03f */
[----:B------:R-:W-:Y:S01]  /*14620*/  BSSY B0, `(.L_x_510) ;  /* 0x00000d5000007945 */ /* 0x000fe20003800000 */
[----:B------:R-:W-:Y:S01]  /*14630*/  UMOV UR7, 0xffffffff ;  /* 0xffffffff00077882 */ /* 0x000fe20000000000 */
[----:B------:R-:W-:Y:S01]  /*14640*/  ULDC UR5, c[0x0][0x600] ;  /* 0x0001800000057ab9 */ /* 0x000fe20000000800 */
[----:B------:R-:W-:Y:S01]  /*14650*/  UMOV UR9, 0x1 ;  /* 0x0000000100097882 */ /* 0x000fe20000000000 */
[----:B------:R-:W-:Y:S01]  /*14660*/  USHF.L.U32 UR7, UR7, UR6, URZ ;  /* 0x0000000607077299 */ /* 0x000fe2000800063f */
[----:B------:R-:W-:Y:S01]  /*14670*/  IMAD.MOV.U32 R8, RZ, RZ, 0x1 ;  /* 0x00000001ff087424 */ /* 0x000fe200078e00ff */
[----:B------:R-:W-:Y:S01]  /*14680*/  UIADD3 UR4, UR5, -0x1, URZ ;  /* 0xffffffff05047890 */ /* 0x000fe2000fffe03f */
[----:B------:R-:W-:Y:S01]  /*14690*/  MOV R0, 0x1 ;  /* 0x0000000100007802 */ /* 0x000fe20000000f00 */
[----:B------:R-:W-:Y:S01]  /*146a0*/  USHF.R.S32.HI UR11, URZ, 0x1f, UR10 ;  /* 0x0000001f3f0b7899 */ /* 0x000fe2000801140a */
[----:B------:R-:W-:Y:S01]  /*146b0*/  IMAD.MOV.U32 R6, RZ, RZ, RZ ;  /* 0x000000ffff067224 */ /* 0x000fe200078e00ff */
[----:B------:R-:W-:Y:S01]  /*146c0*/  ULDC UR8, c[0x0][0xc] ;  /* 0x0000030000087ab9 */ /* 0x000fe20000000800 */
[----:B------:R-:W-:-:S02]  /*146d0*/  USHF.L.U32 UR5, UR9, UR6, URZ ;  /* 0x0000000609057299 */ /* 0x000fc4000800063f */
[----:B------:R-:W-:Y:S01]  /*146e0*/  ULEA.HI UR11, UR11, UR10, URZ, 0x5 ;  /* 0x0000000a0b0b7291 */ /* 0x000fe2000f8f283f */
[----:B------:R-:W-:Y:S01]  /*146f0*/  ULDC UR9, c[0x0][0x10] ;  /* 0x0000040000097ab9 */ /* 0x000fe20000000800 */
[----:B------:R-:W-:Y:S02]  /*14700*/  ULOP3.LUT UR6, URZ, UR7, URZ, 0x33, !UPT ;  /* 0x000000073f067292 */ /* 0x000fe4000f8e333f */
[----:B------:R-:W-:Y:S01]  /*14710*/  UIMAD.WIDE.U32 UR8, UR8, UR9, URZ ;  /* 0x00000009080872a5 */ /* 0x000fe2000f8e003f */
[----:B------:R-:W-:Y:S01]  /*14720*/  ULDC UR7, c[0x0][0x14] ;  /* 0x0000050000077ab9 */ /* 0x000fe20000000800 */
[----:B------:R-:W-:Y:S02]  /*14730*/  USHF.R.S32.HI UR19, URZ, 0x5, UR11 ;  /* 0x000000053f137899 */ /* 0x000fe4000801140b */
[----:B------:R-:W-:Y:S02]  /*14740*/  UIMAD.WIDE.U32 UR22, UR8, UR7, URZ ;  /* 0x00000007081672a5 */ /* 0x000fe4000f8e003f */
[----:B------:R-:W-:-:S02]  /*14750*/  UIMAD UR13, UR9, UR7, URZ ;  /* 0x00000007090d72a4 */ /* 0x000fc4000f8e023f */
[----:B------:R-:W-:Y:S01]  /*14760*/  ULOP3.LUT UR21, UR38, 0x2, URZ, 0xfc, !UPT ;  /* 0x0000000226157892 */ /* 0x000fe2000f8efc3f */
[C---:B0-----:R-:W-:Y:S01]  /*14770*/  LOP3.LUT P2, RZ, R4.reuse, 0x7f, RZ, 0xc0, !PT ;  /* 0x0000007f04ff7812 */ /* 0x041fe2000784c0ff */
[----:B------:R-:W-:Y:S01]  /*14780*/  UIADD3 UR13, UR23, UR13, URZ ;  /* 0x0000000d170d7290 */ /* 0x000fe2000fffe03f */
[----:B------:R-:W-:Y:S01]  /*14790*/  LOP3.LUT P0, RZ, R4, 0x1f, RZ, 0xc0, !PT ;  /* 0x0000001f04ff7812 */ /* 0x000fe2000780c0ff */
[----:B------:R-:W-:Y:S01]  /*147a0*/  UIADD3 UR26, UR19, 0x1, URZ ;  /* 0x00000001131a7890 */ /* 0x000fe2000fffe03f */
[----:B------:R-:W-:Y:S02]  /*147b0*/  ULDC.64 UR24, c[0x0][0x198] ;  /* 0x0000660000187ab9 */ /* 0x000fe40000000a00 */
[----:B------:R-:W-:-:S13]  /*147c0*/  PLOP3.LUT P0, PT, P0, P2, PT, 0x8a, 0x0 ;  /* 0x000000000000781c */ /* 0x000fda0000705172 */
.L_x_522:
[----:B------:R-:W-:-:S03]  /*147d0*/  UMOV UR7, 0xffffffff ;  /* 0xffffffff00077882 */ /* 0x000fc60000000000 */
[----:B------:R-:W-:Y:S05]  /*147e0*/  BRA.DIV UR7, `(.L_x_511) ;  /* 0x00000012071c7947 */ /* 0x000fea000b800000 */
[----:B------:R-:W-:-:S13]  /*147f0*/  ELECT P6, URZ, PT ;  /* 0x00000000003f782f */ /* 0x000fda00038c0000 */
.L_x_535:
[----:B------:R-:W0:Y:S01]  /*14800*/  LDC R4, c[0x0][0x28c] ;  /* 0x0000a300ff047b82 */ /* 0x000e220000000800 */
[----:B------:R-:W-:Y:S01]  /*14810*/  BSSY B1, `(.L_x_512) ;  /* 0x0000038000017945 */ /* 0x000fe20003800000 */
[----:B0-----:R-:W-:-:S13]  /*14820*/  ISETP.LT.OR P6, PT, R4, 0x1, !P6 ;  /* 0x000000010400780c */ /* 0x001fda00077c1670 */
[----:B------:R-:W-:Y:S05]  /*14830*/  @P6 BRA `(.L_x_513) ;  /* 0x0000000000d46947 */ /* 0x000fea0003800000 */
[----:B------:R-:W-:Y:S02]  /*14840*/  IMAD R2, R2, 0xa0, RZ ;  /* 0x000000a002027824 */ /* 0x000fe400078e02ff */
[----:B------:R-:W-:Y:S02]  /*14850*/  IMAD R3, R3, 0x180, RZ ;  /* 0x0000018003037824 */ /* 0x000fe400078e02ff */
[----:B------:R-:W-:Y:S02]  /*14860*/  IMAD.MOV.U32 R13, RZ, RZ, RZ ;  /* 0x000000ffff0d7224 */ /* 0x000fe400078e00ff */
[----:B------:R-:W-:Y:S02]  /*14870*/  IMAD.U32 R11, RZ, RZ, UR26 ;  /* 0x0000001aff0b7e24 */ /* 0x000fe4000f8e00ff */
[----:B------:R-:W-:Y:S02]  /*14880*/  IMAD.MOV.U32 R4, RZ, RZ, R0 ;  /* 0x000000ffff047224 */ /* 0x000fe400078e0000 */
[----:B------:R-:W-:-:S07]  /*14890*/  IMAD.MOV.U32 R5, RZ, RZ, R6 ;  /* 0x000000ffff057224 */ /* 0x000fce00078e0006 */
.L_x_517:
[----:B------:R-:W0:Y:S01]  /*148a0*/  S2R R10, SR_CgaCtaId ;  /* 0x00000000000a7919 */ /* 0x000e220000008800 */
[----:B------:R-:W-:-:S04]  /*148b0*/  MOV R7, 0x400 ;  /* 0x0000040000077802 */ /* 0x000fc80000000f00 */
[----:B0-----:R-:W-:Y:S02]  /*148c0*/  LEA R14, R10, R7, 0x18 ;  /* 0x000000070a0e7211 */ /* 0x001fe400078ec0ff */
[----:B------:R-:W-:Y:S01]  /*148d0*/  SHF.L.U32 R7, R4, 0x1f, RZ ;  /* 0x0000001f04077819 */ /* 0x000fe200000006ff */
[----:B------:R-:W0:Y:S02]  /*148e0*/  @!P2 LDC R10, c[0x0][0x500] ;  /* 0x00014000ff0aab82 */ /* 0x000e240000000800 */
[----:B------:R-:W-:-:S04]  /*148f0*/  IMAD R12, R5, 0x8, R14 ;  /* 0x00000008050c7824 */ /* 0x000fc800078e020e */
[----:B------:R-:W1:Y:S02]  /*14900*/  SYNCS.PHASECHK.TRANS64.TRYWAIT P1, [R12+URZ+0x30], R7 ;  /* 0x000030070c0075a7 */ /* 0x000e64000802017f */
[----:B-1----:R-:W-:Y:S05]  /*14910*/  @!P1 BRA `(.L_x_514) ;  /* 0x0000000c00f09947 */ /* 0x002fea0003800000 */
.L_x_536:
[----:B------:R-:W-:Y:S01]  /*14920*/  UPRMT UR7, UR21, 0x9910, URZ ;  /* 0x0000991015077896 */ /* 0x000fe2000800003f */
[----:B0-----:R0:W-:Y:S03]  /*14930*/  @!P2 SYNCS.ARRIVE.TRANS64 RZ, [R12+URZ], R10 ;  /* 0x0000000a0cffa9a7 */ /* 0x0011e6000800003f */
[----:B------:R-:W-:-:S06]  /*14940*/  UISETP.NE.AND UP0, UPT, UR7, 0x2, UPT ;  /* 0x000000020700788c */ /* 0x000fcc000bf05270 */
[----:B------:R-:W-:-:S13]  /*14950*/  PLOP3.LUT P1, PT, PT, PT, UP0, 0x80, 0x0 ;  /* 0x000000000000781c */ /* 0x000fda0003f2f008 */
[----:B0-----:R-:W-:Y:S05]  /*14960*/  @P1 BRA `(.L_x_515) ;  /* 0x0000000000041947 */ /* 0x001fea0003800000 */
[----:B------:R-:W-:Y:S01]  /*14970*/  BPT.TRAP 0x1 ;  /* 0x000000040000795c */ /* 0x000fe20000300000 */
.L_x_515:
[----:B------:R-:W-:Y:S05]  /*14980*/  @P0 BRA `(.L_x_516) ;  /* 0x0000000000040947 */ /* 0x000fea0003800000 */
[----:B------:R-:W-:Y:S01]  /*14990*/  BPT.TRAP 0x1 ;  /* 0x000000040000795c */ /* 0x000fe20000300000 */
.L_x_516:
[C-C-:B-1----:R-:W-:Y:S01]  /*149a0*/  IMAD R7, R5.reuse, 0x6000, R14.reuse ;  /* 0x0000600005077824 */ /* 0x142fe200078e020e */
[----:B------:R-:W-:Y:S01]  /*149b0*/  R2UR UR9, R12 ;  /* 0x000000000c0972ca */ /* 0x000fe200000e0000 */
[----:B------:R-:W-:Y:S01]  /*149c0*/  IMAD R14, R5, 0x2800, R14 ;  /* 0x00002800050e7824 */ /* 0x000fe200078e020e */
[----:B------:R-:W-:Y:S01]  /*149d0*/  UIADD3 UR14, UP0, UR24, 0xf0, URZ ;  /* 0x000000f0180e7890 */ /* 0x000fe2000ff1e03f */
[----:B------:R-:W-:Y:S01]  /*149e0*/  VIADD R11, R11, 0xffffffff ;  /* 0xffffffff0b0b7836 */ /* 0x000fe20000000000 */
[----:B------:R-:W-:Y:S01]  /*149f0*/  R2UR UR7, R7 ;  /* 0x00000000070772ca */ /* 0x000fe200000e0000 */
[----:B------:R-:W-:Y:S01]  /*14a00*/  UIADD3 UR28, UP1, UR24, 0x1f0, URZ ;  /* 0x000001f0181c7890 */ /* 0x000fe2000ff3e03f */
[----:B------:R-:W-:Y:S01]  /*14a10*/  R2UR UR8, R14 ;  /* 0x000000000e0872ca */ /* 0x000fe200000e0000 */
[----:B------:R-:W-:Y:S01]  /*14a20*/  UIADD3.X UR15, URZ, UR25, URZ, UP0, !UPT ;  /* 0x000000193f0f7290 */ /* 0x000fe200087fe43f */
[----:B------:R-:W-:Y:S01]  /*14a30*/  R2UR UR11, R3 ;  /* 0x00000000030b72ca */ /* 0x000fe200000e0000 */
[----:B------:R-:W-:Y:S01]  /*14a40*/  UIADD3.X UR29, URZ, UR25, URZ, UP1, !UPT ;  /* 0x000000193f1d7290 */ /* 0x000fe20008ffe43f */
[----:B------:R-:W-:Y:S01]  /*14a50*/  R2UR UR10, R13 ;  /* 0x000000000d0a72ca */ /* 0x000fe200000e0000 */
[----:B------:R-:W-:Y:S01]  /*14a60*/  UMOV UR16, 0x0 ;  /* 0x0000000000107882 */ /* 0x000fe20000000000 */
[----:B------:R-:W-:Y:S01]  /*14a70*/  R2UR UR12, R9 ;  /* 0x00000000090c72ca */ /* 0x000fe200000e0000 */
[----:B------:R-:W-:Y:S01]  /*14a80*/  UMOV UR17, 0x10000000 ;  /* 0x1000000000117882 */ /* 0x000fe20000000000 */
[----:B------:R-:W-:Y:S01]  /*14a90*/  R2UR UR20, R2 ;  /* 0x00000000021472ca */ /* 0x000fe200000e0000 */
[----:B------:R-:W-:Y:S01]  /*14aa0*/  VIADD R13, R13, 0x20 ;  /* 0x000000200d0d7836 */ /* 0x000fe20000000000 */
[----:B------:R-:W-:Y:S01]  /*14ab0*/  ISETP.GT.AND P3, PT, R11, 0x1, PT ;  /* 0x000000010b00780c */ /* 0x000fe20003f64270 */
[----:B------:R-:W-:Y:S01]  /*14ac0*/  UIADD3 UR7, UR7, 0x180, URZ ;  /* 0x0000018007077890 */ /* 0x000fe2000fffe03f */
[----:B------:R-:W-:Y:S01]  /*14ad0*/  IADD3 R5, R5, 0x1, RZ ;  /* 0x0000000105057810 */ /* 0x000fe20007ffe0ff */
[----:B------:R-:W-:-:S03]  /*14ae0*/  UIADD3 UR18, UR8, 0x24180, URZ ;  /* 0x0002418008127890 */ /* 0x000fc6000fffe03f */
[C---:B------:R-:W-:Y:S02]  /*14af0*/  ISETP.NE.AND P1, PT, R5.reuse, 0x6, PT ;  /* 0x000000060500780c */ /* 0x040fe40003f25270 */
[----:B------:R-:W-:Y:S02]  /*14b00*/  UMOV UR8, UR7 ;  /* 0x0000000700087c82 */ /* 0x000fe40008000000 */
[----:B------:R0:W-:Y:S01]  /*14b10*/  UTMALDG.3D [UR8], [UR14], desc[UR16] ;  /* 0x000010080e0075b4 */ /* 0x0001e20008011000 */
[----:B------:R-:W-:Y:S02]  /*14b20*/  SEL R7, RZ, 0x1, P1 ;  /* 0x00000001ff077807 */ /* 0x000fe40000800000 */
[----:B------:R-:W-:Y:S02]  /*14b30*/  SEL R5, R5, RZ, P1 ;  /* 0x000000ff05057207 */ /* 0x000fe40000800000 */
[----:B------:R-:W-:Y:S01]  /*14b40*/  LOP3.LUT R4, R4, R7, RZ, 0x3c, !PT ;  /* 0x0000000704047212 */ /* 0x000fe200078e3cff */
[----:B0-----:R-:W-:Y:S01]  /*14b50*/  UMOV UR8, UR18 ;  /* 0x0000001200087c82 */ /* 0x001fe20008000000 */
[----:B------:R-:W-:-:S02]  /*14b60*/  UMOV UR11, UR20 ;  /* 0x00000014000b7c82 */ /* 0x000fc40008000000 */
[----:B------:R0:W-:Y:S02]  /*14b70*/  UTMALDG.3D [UR8], [UR28], desc[UR16] ;  /* 0x000010081c0075b4 */ /* 0x0001e40008011000 */
[----:B0-----:R-:W-:Y:S05]  /*14b80*/  @P3 BRA `(.L_x_517) ;  /* 0xfffffffc00443947 */ /* 0x001fea000383ffff */
.L_x_513:
[----:B------:R-:W-:Y:S05]  /*14b90*/  BSYNC B1 ;  /* 0x0000000000017941 */ /* 0x000fea0003800000 */
.L_x_512:
[----:B------:R-:W2:Y:S01]  /*14ba0*/  LDL.LU R14, [R1+0x9c] ;  /* 0x00009c00010e7983 */ /* 0x000ea20000300800 */
[----:B------:R-:W-:Y:S01]  /*14bb0*/  LOP3.LUT P1, RZ, R8, 0xff, RZ, 0xc0, !PT ;  /* 0x000000ff08ff7812 */ /* 0x000fe2000782c0ff */
[----:B------:R-:W-:Y:S01]  /*14bc0*/  VIADD R6, R6, UR19 ;  /* 0x0000001306067c36 */ /* 0x000fe20008000000 */
[----:B------:R-:W-:Y:S01]  /*14bd0*/  ULDC.64 UR8, c[0x0][0x650] ;  /* 0x0001940000087ab9 */ /* 0x000fe20000000a00 */
[----:B------:R-:W3:Y:S01]  /*14be0*/  LDL.LU R12, [R1+0xa0] ;  /* 0x0000a000010c7983 */ /* 0x000ee20000300800 */
[----:B------:R-:W-:Y:S01]  /*14bf0*/  UISETP.GE.U32.AND UP0, UPT, UR19, 0x6, UPT ;  /* 0x000000061300788c */ /* 0x000fe2000bf06070 */
[----:B------:R-:W-:Y:S01]  /*14c00*/  BSSY B1, `(.L_x_518) ;  /* 0x0000074000017945 */ /* 0x000fe20003800000 */
[----:B------:R-:W-:Y:S02]  /*14c10*/  MOV R9, 0xffffffff ;  /* 0xffffffff00097802 */ /* 0x000fe40000000f00 */
[----:B------:R-:W-:Y:S02]  /*14c20*/  PRMT R4, RZ, 0x7610, R4 ;  /* 0x00007610ff047816 */ /* 0x000fe40000000004 */
[----:B------:R-:W-:-:S02]  /*14c30*/  PLOP3.LUT P3, PT, PT, PT, UP0, 0x80, 0x0 ;  /* 0x000000000000781c */ /* 0x000fc40003f6f008 */
[----:B------:R-:W-:Y:S01]  /*14c40*/  PRMT R8, RZ, 0x7610, R8 ;  /* 0x00007610ff087816 */ /* 0x000fe20000000008 */
[----:B------:R-:W0:Y:S01]  /*14c50*/  @P1 S2R R3, SR_CgaCtaId ;  /* 0x0000000000031919 */ /* 0x000e220000008800 */
[----:B------:R-:W-:-:S04]  /*14c60*/  @P1 MOV R2, 0x400 ;  /* 0x0000040000021802 */ /* 0x000fc80000000f00 */
[----:B0-----:R-:W-:-:S04]  /*14c70*/  @P1 LEA R2, R3, R2, 0x18 ;  /* 0x0000000203021211 */ /* 0x001fc800078ec0ff */
[----:B------:R0:W-:Y:S01]  /*14c80*/  @P1 SYNCS.ARRIVE.TRANS64.A1T0 RZ, [R2+URZ+0x78], RZ ;  /* 0x000078ff02ff19a7 */ /* 0x0001e2000810003f */
[----:B------:R-:W-:Y:S01]  /*14c90*/  ISETP.GT.U32.AND P1, PT, R6, 0x5, PT ;  /* 0x000000050600780c */ /* 0x000fe20003f24070 */
[----:B0-----:R-:W-:-:S05]  /*14ca0*/  IMAD.U32 R2, RZ, RZ, UR19 ;  /* 0x00000013ff027e24 */ /* 0x001fca000f8e00ff */
[----:B------:R-:W-:Y:S01]  /*14cb0*/  ISETP.LT.U32.AND P1, PT, R2, 0x6, P1 ;  /* 0x000000060200780c */ /* 0x000fe20000f21070 */
[----:B------:R-:W-:-:S04]  /*14cc0*/  IMAD.WIDE.U32 R2, R6, -0x55555555, RZ ;  /* 0xaaaaaaab06027825 */ /* 0x000fc800078e00ff */
[----:B------:R-:W-:Y:S01]  /*14cd0*/  IMAD.MOV.U32 R2, RZ, RZ, -0x1 ;  /* 0xffffffffff027424 */ /* 0x000fe200078e00ff */
[----:B------:R-:W-:Y:S02]  /*14ce0*/  SHF.R.U32.HI R5, RZ, 0x2, R3 ;  /* 0x00000002ff057819 */ /* 0x000fe40000011603 */
[----:B------:R-:W-:-:S03]  /*14cf0*/  SEL R3, RZ, 0x1, !P1 ;  /* 0x00000001ff037807 */ /* 0x000fc60004800000 */
[----:B------:R-:W-:Y:S01]  /*14d00*/  IMAD R6, R5, -0x6, R6 ;  /* 0xfffffffa05067824 */ /* 0x000fe200078e0206 */
[----:B------:R-:W-:Y:S01]  /*14d10*/  LOP3.LUT R0, R0, R3, RZ, 0x3c, !PT ;  /* 0x0000000300007212 */ /* 0x000fe200078e3cff */
[----:B------:R-:W-:-:S03]  /*14d20*/  IMAD.MOV.U32 R3, RZ, RZ, -0x1 ;  /* 0xffffffffff037424 */ /* 0x000fc600078e00ff */
[----:B------:R-:W-:Y:S02]  /*14d30*/  @P3 LOP3.LUT R0, R0, 0x1, R5, 0x78, !PT ;  /* 0x0000000100003812 */ /* 0x000fe400078e7805 */
[----:B---3--:R-:W-:-:S04]  /*14d40*/  IADD3 R12, P1, R12, UR22, RZ ;  /* 0x000000160c0c7c10 */ /* 0x008fc8000ff3e0ff */
[----:B--2---:R-:W-:Y:S01]  /*14d50*/  IADD3.X R14, R14, UR13, RZ, P1, !PT ;  /* 0x0000000d0e0e7c10 */ /* 0x004fe20008ffe4ff */
[----:B------:R0:W-:Y:S01]  /*14d60*/  STL [R1+0xa0], R12 ;  /* 0x0000a00c01007387 */ /* 0x0001e20000100800 */
[----:B------:R-:W-:-:S03]  /*14d70*/  ISETP.GE.U32.AND P1, PT, R12, UR8, PT ;  /* 0x000000080c007c0c */ /* 0x000fc6000bf26070 */
[----:B------:R0:W-:Y:S01]  /*14d80*/  STL [R1+0x9c], R14 ;  /* 0x00009c0e01007387 */ /* 0x0001e20000100800 */
[----:B------:R-:W-:-:S13]  /*14d90*/  ISETP.GE.U32.AND.EX P1, PT, R14, UR9, PT, P1 ;  /* 0x000000090e007c0c */ /* 0x000fda000bf26110 */
[----:B0-----:R-:W-:Y:S05]  /*14da0*/  @P1 BRA `(.L_x_519) ;  /* 0x0000000400641947 */ /* 0x001fea0003800000 */
[----:B------:R-:W0:Y:S01]  /*14db0*/  S2R R7, SR_CTAID.X ;  /* 0x0000000000077919 */ /* 0x000e220000002500 */
[----:B------:R-:W-:Y:S01]  /*14dc0*/  ULDC UR7, c[0x0][0x150] ;  /* 0x0000540000077ab9 */ /* 0x000fe20000000800 */
[----:B------:R-:W1:Y:S01]  /*14dd0*/  LDC R4, c[0x0][0x144] ;  /* 0x00005100ff047b82 */ /* 0x000e620000000800 */
[----:B------:R-:W-:Y:S01]  /*14de0*/  UISETP.NE.AND UP0, UPT, UR39, URZ, UPT ;  /* 0x0000003f2700728c */ /* 0x000fe2000bf05270 */
[----:B------:R-:W2:Y:S01]  /*14df0*/  S2R R5, SR_CTAID.Y ;  /* 0x0000000000057919 */ /* 0x000ea20000002600 */
[----:B------:R-:W-:Y:S01]  /*14e00*/  ULDC.64 UR8, c[0x0][0x628] ;  /* 0x00018a0000087ab9 */ /* 0x000fe20000000a00 */
[----:B------:R-:W-:-:S03]  /*14e10*/  ULDC UR10, c[0x0][0x630] ;  /* 0x00018c00000a7ab9 */ /* 0x000fc60000000800 */
[----:B------:R-:W-:Y:S01]  /*14e20*/  PLOP3.LUT P1, PT, PT, PT, UP0, 0x80, 0x0 ;  /* 0x000000000000781c */ /* 0x000fe20003f2f008 */
[----:B------:R-:W3:Y:S01]  /*14e30*/  LDC R10, c[0x0][0x148] ;  /* 0x00005200ff0a7b82 */ /* 0x000ee20000000800 */
[----:B0-----:R-:W-:Y:S02]  /*14e40*/  I2FP.F32.U32 R2, R7 ;  /* 0x0000000700027245 */ /* 0x001fe40000201000 */
[----:B--2---:R-:W-:-:S03]  /*14e50*/  I2FP.F32.U32 R3, R5 ;  /* 0x0000000500037245 */ /* 0x004fc60000201000 */
[----:B------:R-:W-:Y:S01]  /*14e60*/  FMUL R2, R2, UR7 ;  /* 0x0000000702027c20 */ /* 0x000fe20008400000 */
[----:B------:R-:W-:Y:S02]  /*14e70*/  ULDC UR7, c[0x0][0x154] ;  /* 0x0000550000077ab9 */ /* 0x000fe40000000800 */
[----:B------:R-:W-:-:S03]  /*14e80*/  FMUL R9, R3, UR7 ;  /* 0x0000000703097c20 */ /* 0x000fc60008400000 */
[----:B------:R-:W0:Y:S08]  /*14e90*/  F2I.U32.TRUNC.NTZ R2, R2 ;  /* 0x0000000200027305 */ /* 0x000e30000020f000 */
[----:B------:R-:W2:Y:S01]  /*14ea0*/  F2I.U32.TRUNC.NTZ R9, R9 ;  /* 0x0000000900097305 */ /* 0x000ea2000020f000 */
[----:B0-----:R-:W-:Y:S02]  /*14eb0*/  IMAD.MOV R3, RZ, RZ, -R2 ;  /* 0x000000ffff037224 */ /* 0x001fe400078e0a02 */
[----:B------:R-:W-:-:S02]  /*14ec0*/  IMAD.MOV.U32 R2, RZ, RZ, R12 ;  /* 0x000000ffff027224 */ /* 0x000fc400078e000c */
[----:B-1----:R-:W-:Y:S02]  /*14ed0*/  IMAD R7, R4, R3, R7 ;  /* 0x0000000304077224 */ /* 0x002fe400078e0207 */
[----:B--2---:R-:W-:-:S04]  /*14ee0*/  IMAD.MOV R3, RZ, RZ, -R9 ;  /* 0x000000ffff037224 */ /* 0x004fc800078e0a09 */
[----:B---3--:R-:W-:Y:S01]  /*14ef0*/  @P1 IMAD R7, R10, R3, R5 ;  /* 0x000000030a071224 */ /* 0x008fe200078e0205 */
[----:B------:R-:W-:Y:S01]  /*14f00*/  ISETP.NE.U32.AND P1, PT, RZ, UR8, PT ;  /* 0x00000008ff007c0c */ /* 0x000fe2000bf25070 */
[----:B------:R-:W-:-:S03]  /*14f10*/  IMAD.MOV.U32 R3, RZ, RZ, R14 ;  /* 0x000000ffff037224 */ /* 0x000fc600078e000e */
[----:B------:R-:W-:-:S13]  /*14f20*/  ISETP.NE.AND.EX P1, PT, RZ, UR9, PT, P1 ;  /* 0x00000009ff007c0c */ /* 0x000fda000bf25310 */
[----:B------:R-:W-:Y:S05]  /*14f30*/  @!P1 BRA `(.L_x_520) ;  /* 0x0000000000289947 */ /* 0x000fea0003800000 */
[----:B------:R-:W-:Y:S02]  /*14f40*/  ULDC UR7, c[0x0][0x634] ;  /* 0x00018d0000077ab9 */ /* 0x000fe40000000800 */
[----:B------:R-:W-:-:S05]  /*14f50*/  IADD3 R3, P1, R12, UR7, RZ ;  /* 0x000000070c037c10 */ /* 0x000fca000ff3e0ff */
[----:B------:R-:W-:-:S04]  /*14f60*/  IMAD.X R9, RZ, RZ, R14, P1 ;  /* 0x000000ffff097224 */ /* 0x000fc800008e060e */
[----:B------:R-:W-:-:S04]  /*14f70*/  IMAD.WIDE.U32 R4, R9, UR8, RZ ;  /* 0x0000000809047c25 */ /* 0x000fc8000f8e00ff */
[----:B------:R-:W-:-:S04]  /*14f80*/  IMAD.WIDE.U32 R4, P1, R3, UR9, R4 ;  /* 0x0000000903047c25 */ /* 0x000fc8000f820004 */
[----:B------:R-:W-:Y:S01]  /*14f90*/  IMAD.WIDE.U32 R2, R3, UR8, RZ ;  /* 0x0000000803027c25 */ /* 0x000fe2000f8e00ff */
[----:B------:R-:W-:-:S04]  /*14fa0*/  MOV R2, R5 ;  /* 0x0000000500027202 */ /* 0x000fc80000000f00 */
[----:B------:R-:W-:Y:S01]  /*14fb0*/  IADD3 RZ, P3, R3, R4, RZ ;  /* 0x0000000403ff7210 */ /* 0x000fe20007f7e0ff */
[----:B------:R-:W-:-:S04]  /*14fc0*/  IMAD.X R3, RZ, RZ, RZ, P1 ;  /* 0x000000ffff037224 */ /* 0x000fc800008e06ff */
[----:B------:R-:W-:-:S08]  /*14fd0*/  IMAD.WIDE.U32.X R2, R9, UR9, R2, P3 ;  /* 0x0000000909027c25 */ /* 0x000fd000098e0402 */
.L_x_520:
[--C-:B------:R-:W-:Y:S01]  /*14fe0*/  SHF.R.U64 R9, R2, UR10, R3.reuse ;  /* 0x0000000a02097c19 */ /* 0x100fe20008001203 */
[----:B------:R-:W-:Y:S01]  /*14ff0*/  ULDC.64 UR8, c[0x0][0x620] ;  /* 0x0001880000087ab9 */ /* 0x000fe20000000a00 */
[----:B------:R-:W-:Y:S01]  /*15000*/  SHF.R.U32.HI R2, RZ, UR10, R3 ;  /* 0x0000000aff027c19 */ /* 0x000fe20008011603 */
[----:B------:R-:W-:Y:S01]  /*15010*/  IMAD.MOV.U32 R3, RZ, RZ, R14 ;  /* 0x000000ffff037224 */ /* 0x000fe200078e000e */
[----:B------:R-:W-:Y:S01]  /*15020*/  IADD3 R11, P1, RZ, -R9, RZ ;  /* 0x80000009ff0b7210 */ /* 0x000fe20007f3e0ff */
[----:B------:R-:W-:-:S04]  /*15030*/  ULDC UR7, c[0x0][0x618] ;  /* 0x0001860000077ab9 */ /* 0x000fc80000000800 */
[----:B------:R-:W-:-:S04]  /*15040*/  IMAD.X R2, RZ, RZ, ~R2, P1 ;  /* 0x000000ffff027224 */ /* 0x000fc800008e0e02 */
[----:B------:R-:W-:-:S04]  /*15050*/  IMAD R2, R2, UR8, RZ ;  /* 0x0000000802027c24 */ /* 0x000fc8000f8e02ff */
[----:B------:R-:W-:Y:S02]  /*15060*/  IMAD R5, R11, UR9, R2 ;  /* 0x000000090b057c24 */ /* 0x000fe4000f8e0202 */
[----:B------:R-:W-:-:S04]  /*15070*/  IMAD.MOV.U32 R2, RZ, RZ, R12 ;  /* 0x000000ffff027224 */ /* 0x000fc800078e000c */
[----:B------:R-:W-:Y:S01]  /*15080*/  IMAD.WIDE.U32 R2, R11, UR8, R2 ;  /* 0x000000080b027c25 */ /* 0x000fe2000f8e0002 */
[----:B------:R-:W-:Y:S02]  /*15090*/  ULDC.64 UR8, c[0x0][0x640] ;  /* 0x0001900000087ab9 */ /* 0x000fe40000000a00 */
[----:B------:R-:W-:Y:S01]  /*150a0*/  ISETP.NE.U32.AND P1, PT, RZ, UR8, PT ;  /* 0x00000008ff007c0c */ /* 0x000fe2000bf25070 */
[----:B------:R-:W-:-:S03]  /*150b0*/  IMAD.IADD R3, R3, 0x1, R5 ;  /* 0x0000000103037824 */ /* 0x000fc600078e0205 */
[----:B------:R-:W-:Y:S02]  /*150c0*/  ISETP.NE.AND.EX P1, PT, RZ, UR9, PT, P1 ;  /* 0x00000009ff007c0c */ /* 0x000fe4000bf25310 */
[--C-:B------:R-:W-:Y:S02]  /*150d0*/  SHF.R.U64 R10, R2, UR7, R3.reuse ;  /* 0x00000007020a7c19 */ /* 0x100fe40008001203 */
[----:B------:R-:W-:Y:S01]  /*150e0*/  SHF.R.U32.HI R3, RZ, UR7, R3 ;  /* 0x00000007ff037c19 */ /* 0x000fe20008011603 */
[----:B------:R-:W-:-:S03]  /*150f0*/  ULDC UR7, c[0x0][0x608] ;  /* 0x0001820000077ab9 */ /* 0x000fc60000000800 */
[--C-:B------:R-:W-:Y:S02]  /*15100*/  SHF.R.U64 R12, R10, UR7, R3.reuse ;  /* 0x000000070a0c7c19 */ /* 0x100fe40008001203 */
[----:B------:R-:W-:Y:S01]  /*15110*/  SHF.R.U32.HI R3, RZ, UR7, R3 ;  /* 0x00000007ff037c19 */ /* 0x000fe20008011603 */
[----:B------:R-:W-:-:S03]  /*15120*/  ULDC UR7, c[0x0][0x658] ;  /* 0x0001960000077ab9 */ /* 0x000fc60000000800 */
[--C-:B------:R-:W-:Y:S02]  /*15130*/  SHF.R.U64 R11, R12, UR7, R3.reuse ;  /* 0x000000070c0b7c19 */ /* 0x100fe40008001203 */
[----:B------:R-:W-:-:S03]  /*15140*/  SHF.R.U32.HI R13, RZ, UR7, R3 ;  /* 0x00000007ff0d7c19 */ /* 0x000fc60008011603 */
[----:B------:R-:W-:Y:S02]  /*15150*/  IMAD.MOV.U32 R2, RZ, RZ, R11 ;  /* 0x000000ffff027224 */ /* 0x000fe400078e000b */
[----:B------:R-:W-:Y:S01]  /*15160*/  IMAD.MOV.U32 R3, RZ, RZ, R13 ;  /* 0x000000ffff037224 */ /* 0x000fe200078e000d */
[----:B------:R-:W-:Y:S06]  /*15170*/  @!P1 BRA `(.L_x_521) ;  /* 0x0000000000289947 */ /* 0x000fec0003800000 */
[----:B------:R-:W-:Y:S02]  /*15180*/  ULDC UR7, c[0x0][0x64c] ;  /* 0x0001930000077ab9 */ /* 0x000fe40000000800 */
[----:B------:R-:W-:-:S04]  /*15190*/  IADD3 R3, P1, R11, UR7, RZ ;  /* 0x000000070b037c10 */ /* 0x000fc8000ff3e0ff */
[----:B------:R-:W-:-:S05]  /*151a0*/  IADD3.X R13, RZ, R13, RZ, P1, !PT ;  /* 0x0000000dff0d7210 */ /* 0x000fca0000ffe4ff */
[----:B------:R-:W-:-:S04]  /*151b0*/  IMAD.WIDE.U32 R4, R13, UR8, RZ ;  /* 0x000000080d047c25 */ /* 0x000fc8000f8e00ff */
[----:B------:R-:W-:-:S04]  /*151c0*/  IMAD.WIDE.U32 R4, P1, R3, UR9, R4 ;  /* 0x0000000903047c25 */ /* 0x000fc8000f820004 */
[----:B------:R-:W-:-:S04]  /*151d0*/  IMAD.WIDE.U32 R2, R3, UR8, RZ ;  /* 0x0000000803027c25 */ /* 0x000fc8000f8e00ff */
[----:B------:R-:W-:Y:S01]  /*151e0*/  IMAD.MOV.U32 R2, RZ, RZ, R5 ;  /* 0x000000ffff027224 */ /* 0x000fe200078e0005 */
[----:B------:R-:W-:Y:S01]  /*151f0*/  IADD3 RZ, P3, R3, R4, RZ ;  /* 0x0000000403ff7210 */ /* 0x000fe20007f7e0ff */
[----:B------:R-:W-:-:S04]  /*15200*/  IMAD.X R3, RZ, RZ, RZ, P1 ;  /* 0x000000ffff037224 */ /* 0x000fc800008e06ff */
[----:B------:R-:W-:-:S08]  /*15210*/  IMAD.WIDE.U32.X R2, R13, UR9, R2, P3 ;  /* 0x000000090d027c25 */ /* 0x000fd000098e0402 */
.L_x_521:
[----:B------:R-:W-:Y:S01]  /*15220*/  ULDC UR7, c[0x0][0x648] ;  /* 0x0001920000077ab9 */ /* 0x000fe20000000800 */
[----:B------:R-:W-:Y:S01]  /*15230*/  LOP3.LUT R12, R12, UR6, RZ, 0xc0, !PT ;  /* 0x000000060c0c7c12 */ /* 0x000fe2000f8ec0ff */
[----:B------:R-:W-:Y:S01]  /*15240*/  UISETP.NE.AND UP0, UPT, UR39, URZ, UPT ;  /* 0x0000003f2700728c */ /* 0x000fe2000bf05270 */
[----:B------:R-:W-:Y:S01]  /*15250*/  SHF.R.U64 R3, R2, UR7, R3 ;  /* 0x0000000702037c19 */ /* 0x000fe20008001203 */
[----:B------:R-:W-:Y:S01]  /*15260*/  ULDC UR7, c[0x0][0x638] ;  /* 0x00018e0000077ab9 */ /* 0x000fe20000000800 */
[----:B------:R-:W-:-:S03]  /*15270*/  LOP3.LUT R4, R10, UR4, RZ, 0xc0, !PT ;  /* 0x000000040a047c12 */ /* 0x000fc6000f8ec0ff */
[----:B------:R-:W-:Y:S01]  /*15280*/  IMAD.MOV R2, RZ, RZ, -R3 ;  /* 0x000000ffff027224 */ /* 0x000fe200078e0a03 */
[----:B------:R-:W-:Y:S01]  /*15290*/  PLOP3.LUT P1, PT, PT, PT, UP0, 0x40, 0x0 ;  /* 0x000000000000781c */ /* 0x000fe20003f2e808 */
[----:B------:R-:W-:Y:S01]  /*152a0*/  IMAD R12, R3, UR5, R12 ;  /* 0x00000005030c7c24 */ /* 0x000fe2000f8e020c */
[----:B------:R-:W-:Y:S01]  /*152b0*/  PLOP3.LUT P3, PT, PT, PT, UP0, 0x40, 0x0 ;  /* 0x000000000000781c */ /* 0x000fe20003f6e808 */
[----:B------:R-:W-:Y:S01]  /*152c0*/  IMAD R11, R2, UR7, R11 ;  /* 0x00000007020b7c24 */ /* 0x000fe2000f8e020b */
[----:B------:R-:W-:Y:S02]  /*152d0*/  ULDC UR7, c[0x0][0x610] ;  /* 0x0001840000077ab9 */ /* 0x000fe40000000800 */
[----:B------:R-:W-:Y:S01]  /*152e0*/  IMAD R7, R12, UR7, R7 ;  /* 0x000000070c077c24 */ /* 0x000fe2000f8e0207 */
[----:B------:R-:W-:Y:S02]  /*152f0*/  ULDC UR7, c[0x0][0x600] ;  /* 0x0001800000077ab9 */ /* 0x000fe40000000800 */
[----:B------:R-:W-:-:S05]  /*15300*/  IMAD R4, R11, UR7, R4 ;  /* 0x000000070b047c24 */ /* 0x000fca000f8e0204 */
[----:B------:R-:W-:Y:S02]  /*15310*/  SEL R2, R4, R7, P1 ;  /* 0x0000000704027207 */ /* 0x000fe40000800000 */
[----:B------:R-:W-:Y:S01]  /*15320*/  SEL R3, R7, R4, P3 ;  /* 0x0000000407037207 */ /* 0x000fe20001800000 */
[----:B------:R-:W-:-:S07]  /*15330*/  IMAD.MOV.U32 R4, RZ, RZ, 0x1 ;  /* 0x00000001ff047424 */ /* 0x000fce00078e00ff */
.L_x_519:
[----:B------:R-:W-:Y:S05]  /*15340*/  BSYNC B1 ;  /* 0x0000000000017941 */ /* 0x000fea0003800000 */
.L_x_518:
[----:B------:R-:W-:-:S13]  /*15350*/  LOP3.LUT P1, RZ, R4, 0xff, RZ, 0xc0, !PT ;  /* 0x000000ff04ff7812 */ /* 0x000fda000782c0ff */
[----:B------:R-:W-:Y:S05]  /*15360*/  @P1 BRA `(.L_x_522) ;  /* 0xfffffff400181947 */ /* 0x000fea000383ffff */
[----:B------:R-:W-:Y:S05]  /*15370*/  BSYNC B0 ;  /* 0x0000000000007941 */ /* 0x000fea0003800000 */
.L_x_510:
[----:B------:R-:W-:-:S03]  /*15380*/  UMOV UR7, 0xffffffff ;  /* 0xffffffff00077882 */ /* 0x000fc60000000000 */
[----:B------:R-:W-:Y:S05]  /*15390*/  BRA.DIV UR7, `(.L_x_523) ;  /* 0x0000000607647947 */ /* 0x000fea000b800000 */
[----:B------:R-:W-:-:S13]  /*153a0*/  ELECT P6, URZ, PT ;  /* 0x00000000003f782f */ /* 0x000fda00038c0000 */
.L_x_539:
[----:B------:R-:W-:Y:S04]  /*153b0*/  BSSY B0, `(.L_x_524) ;  /* 0x000003e000007945 */ /* 0x000fe80003800000 */
[----:B------:R-:W-:Y:S05]  /*153c0*/  @!P6 BRA `(.L_x_525) ;  /* 0x0000000000f0e947 */ /* 0x000fea0003800000 */
[----:B------:R-:W-:-:S04]  /*153d0*/  ULOP3.LUT UR7, UR38, 0x2, URZ, 0xfc, !UPT ;  /* 0x0000000226077892 */ /* 0x000fc8000f8efc3f */
[----:B------:R-:W-:-:S06]  /*153e0*/  UISETP.NE.AND UP0, UPT, UR7, 0x3, UPT ;  /* 0x000000030700788c */ /* 0x000fcc000bf05270 */
[----:B------:R-:W-:-:S13]  /*153f0*/  PLOP3.LUT P0, PT, PT, PT, UP0, 0x80, 0x0 ;  /* 0x000000000000781c */ /* 0x000fda0003f0f008 */
[----:B------:R-:W-:Y:S05]  /*15400*/  @!P0 BRA `(.L_x_526) ;  /* 0x0000000000048947 */ /* 0x000fea0003800000 */
[----:B------:R-:W-:Y:S01]  /*15410*/  BPT.TRAP 0x1 ;  /* 0x000000040000795c */ /* 0x000fe20000300000 */
.L_x_526:
[----:B------:R-:W0:Y:S01]  /*15420*/  S2R R3, SR_CgaCtaId ;  /* 0x0000000000037919 */ /* 0x000e220000008800 */
[----:B------:R-:W-:-:S04]  /*15430*/  MOV R2, 0x400 ;  /* 0x0000040000027802 */ /* 0x000fc80000000f00 */
[----:B0-----:R-:W-:Y:S02]  /*15440*/  LEA R3, R3, R2, 0x18 ;  /* 0x0000000203037211 */ /* 0x001fe400078ec0ff */
[----:B------:R-:W-:-:S03]  /*15450*/  SHF.L.U32 R2, R0, 0x1f, RZ ;  /* 0x0000001f00027819 */ /* 0x000fc600000006ff */
[----:B------:R-:W-:-:S04]  /*15460*/  VIADD R3, R3, 0x30 ;  /* 0x0000003003037836 */ /* 0x000fc80000000000 */
[----:B------:R-:W-:-:S04]  /*15470*/  IMAD R5, R6, 0x8, R3 ;  /* 0x0000000806057824 */ /* 0x000fc800078e0203 */
[----:B------:R-:W0:Y:S02]  /*15480*/  SYNCS.PHASECHK.TRANS64.TRYWAIT P0, [R5+URZ], R2 ;  /* 0x00000002050075a7 */ /* 0x000e24000800017f */
[----:B0-----:R-:W-:Y:S05]  /*15490*/  @!P0 BRA `(.L_x_527) ;  /* 0x0000000400448947 */ /* 0x001fea0003800000 */
.L_x_540:
[----:B------:R-:W-:-:S04]  /*154a0*/  IADD3 R6, R6, 0x1, RZ ;  /* 0x0000000106067810 */ /* 0x000fc80007ffe0ff */
[----:B------:R-:W-:-:S04]  /*154b0*/  ISETP.NE.AND P0, PT, R6, 0x6, PT ;  /* 0x000000060600780c */ /* 0x000fc80003f05270 */
[----:B0-----:R-:W-:Y:S02]  /*154c0*/  SEL R5, RZ, 0x1, P0 ;  /* 0x00000001ff057807 */ /* 0x001fe40000000000 */
[----:B------:R-:W-:Y:S02]  /*154d0*/  SEL R6, R6, RZ, P0 ;  /* 0x000000ff06067207 */ /* 0x000fe40000000000 */
[----:B------:R-:W-:-:S03]  /*154e0*/  LOP3.LUT R5, R0, R5, RZ, 0x3c, !PT ;  /* 0x0000000500057212 */ /* 0x000fc600078e3cff */
[----:B------:R-:W-:Y:S01]  /*154f0*/  IMAD R7, R6, 0x8, R3 ;  /* 0x0000000806077824 */ /* 0x000fe200078e0203 */
[----:B------:R-:W-:-:S04]  /*15500*/  SHF.L.U32 R0, R5, 0x1f, RZ ;  /* 0x0000001f05007819 */ /* 0x000fc800000006ff */
[----:B------:R-:W0:Y:S02]  /*15510*/  SYNCS.PHASECHK.TRANS64.TRYWAIT P0, [R7+URZ], R0 ;  /* 0x00000000070075a7 */ /* 0x000e24000800017f */
[----:B0-----:R-:W-:Y:S05]  /*15520*/  @!P0 BRA `(.L_x_528) ;  /* 0x0000000400348947 */ /* 0x001fea0003800000 */
.L_x_541:
[----:B0-----:R-:W-:-:S05]  /*15530*/  VIADD R0, R6, 0x1 ;  /* 0x0000000106007836 */ /* 0x001fca0000000000 */
[----:B------:R-:W-:-:S04]  /*15540*/  ISETP.NE.AND P0, PT, R0, 0x6, PT ;  /* 0x000000060000780c */ /* 0x000fc80003f05270 */
[----:B------:R-:W-:Y:S02]  /*15550*/  SEL R2, RZ, 0x1, P0 ;  /* 0x00000001ff027807 */ /* 0x000fe40000000000 */
[----:B------:R-:W-:Y:S02]  /*15560*/  SEL R4, R0, RZ, P0 ;  /* 0x000000ff00047207 */ /* 0x000fe40000000000 */
[----:B------:R-:W-:-:S03]  /*15570*/  LOP3.LUT R5, R5, R2, RZ, 0x3c, !PT ;  /* 0x0000000205057212 */ /* 0x000fc600078e3cff */
[----:B------:R-:W-:Y:S01]  /*15580*/  IMAD R7, R4, 0x8, R3 ;  /* 0x0000000804077824 */ /* 0x000fe200078e0203 */
[----:B------:R-:W-:-:S04]  /*15590*/  SHF.L.U32 R0, R5, 0x1f, RZ ;  /* 0x0000001f05007819 */ /* 0x000fc800000006ff */
[----:B------:R-:W0:Y:S02]  /*155a0*/  SYNCS.PHASECHK.TRANS64.TRYWAIT P0, [R7+URZ], R0 ;  /* 0x00000000070075a7 */ /* 0x000e24000800017f */
[----:B0-----:R-:W-:Y:S05]  /*155b0*/  @!P0 BRA `(.L_x_529) ;  /* 0x0000000400248947 */ /* 0x001fea0003800000 */
.L_x_542:
        /* <DEDUP_REMOVED lines=9> */
.L_x_543:
[----:B0-----:R-:W-:-:S05]  /*15650*/  VIADD R0, R4, 0x1 ;  /* 0x0000000104007836 */ /* 0x001fca0000000000 */
[----:B------:R-:W-:-:S04]  /*15660*/  ISETP.NE.AND P0, PT, R0, 0x6, PT ;  /* 0x000000060000780c */ /* 0x000fc80003f05270 */
[----:B------:R-:W-:Y:S02]  /*15670*/  SEL R2, RZ, 0x1, P0 ;  /* 0x00000001ff027807 */ /* 0x000fe40000000000 */
[----:B------:R-:W-:Y:S02]  /*15680*/  SEL R4, R0, RZ, P0 ;  /* 0x000000ff00047207 */ /* 0x000fe40000000000 */
[----:B------:R-:W-:Y:S02]  /*15690*/  LOP3.LUT R5, R5, R2, RZ, 0x3c, !PT ;  /* 0x0000000205057212 */ /* 0x000fe400078e3cff */
[----:B------:R-:W-:Y:S02]  /*156a0*/  LEA R7, R4, R3, 0x3 ;  /* 0x0000000304077211 */ /* 0x000fe400078e18ff */
[----:B------:R-:W-:-:S04]  /*156b0*/  SHF.L.U32 R0, R5, 0x1f, RZ ;  /* 0x0000001f05007819 */ /* 0x000fc800000006ff */
[----:B------:R-:W0:Y:S02]  /*156c0*/  SYNCS.PHASECHK.TRANS64.TRYWAIT P0, [R7+URZ], R0 ;  /* 0x00000000070075a7 */ /* 0x000e24000800017f */
[----:B0-----:R-:W-:Y:S05]  /*156d0*/  @!P0 BRA `(.L_x_531) ;  /* 0x0000000400048947 */ /* 0x001fea0003800000 */
.L_x_544:
[----:B0-----:R-:W-:-:S05]  /*156e0*/  VIADD R0, R4, 0x1 ;  /* 0x0000000104007836 */ /* 0x001fca0000000000 */
[----:B------:R-:W-:-:S04]  /*156f0*/  ISETP.NE.AND P0, PT, R0, 0x6, PT ;  /* 0x000000060000780c */ /* 0x000fc80003f05270 */
[----:B------:R-:W-:Y:S02]  /*15700*/  SEL R2, RZ, 0x1, P0 ;  /* 0x00000001ff027807 */ /* 0x000fe40000000000 */
[----:B------:R-:W-:Y:S02]  /*15710*/  SEL R0, R0, RZ, P0 ;  /* 0x000000ff00007207 */ /* 0x000fe40000000000 */
[----:B------:R-:W-:-:S03]  /*15720*/  LOP3.LUT R2, R5, R2, RZ, 0x3c, !PT ;  /* 0x0000000205027212 */ /* 0x000fc600078e3cff */
[----:B------:R-:W-:Y:S01]  /*15730*/  IMAD R3, R0, 0x8, R3 ;  /* 0x0000000800037824 */ /* 0x000fe200078e0203 */
[----:B------:R-:W-:-:S07]  /*15740*/  SHF.L.U32 R0, R2, 0x1f, RZ ;  /* 0x0000001f02007819 */ /* 0x000fce00000006ff */
.L_x_532:
[----:B0-----:R0:W1:Y:S02]  /*15750*/  SYNCS.PHASECHK.TRANS64.TRYWAIT P0, [R3+URZ], R0 ;  /* 0x00000000030075a7 */ /* 0x001064000800017f */
[----:B-1----:R-:W-:Y:S05]  /*15760*/  @!P0 NANOSLEEP.SYNCS 0x989680 ;  /* 0x009896800000895d */ /* 0x002fea0003900000 */
[----:B------:R-:W1:Y:S02]  /*15770*/  @!P0 SYNCS.PHASECHK.TRANS64 P0, [R3+URZ], R0 ;  /* 0x00000000030085a7 */ /* 0x000e64000800007f */
[----:B-1----:R-:W-:Y:S05]  /*15780*/  @!P0 BRA `(.L_x_532) ;  /* 0xfffffffc00f08947 */ /* 0x002fea000383ffff */
.L_x_525:
[----:B------:R-:W-:Y:S05]  /*15790*/  BSYNC B0 ;  /* 0x0000000000007941 */ /* 0x000fea0003800000 */
.L_x_524:
[----:B------:R-:W-:Y:S05]  /*157a0*/  EXIT ;  /* 0x000000000000794d */ /* 0x000fea0003800000 */
.L_x_17:
[----:B-1----:R1:W4:Y:S02]  /*157b0*/  SYNCS.PHASECHK.TRANS64.TRYWAIT P1, [R3+URZ], R0 ;  /* 0x00000000030075a7 */ /* 0x002324000802017f */
[----:B----4-:R-:W-:Y:S05]  /*157c0*/  @!P1 NANOSLEEP.SYNCS 0x989680 ;  /* 0x009896800000995d */ /* 0x010fea0003900000 */
[----:B------:R-:W4:Y:S02]  /*157d0*/  @!P1 SYNCS.PHASECHK.TRANS64 P1, [R3+URZ], R0 ;  /* 0x00000000030095a7 */ /* 0x000f24000802007f */
[----:B----4-:R-:W-:Y:S05]  /*157e0*/  @!P1 BRA `(.L_x_17) ;  /* 0xfffffffc00f09947 */ /* 0x010fea000383ffff */
[----:B------:R-:W-:Y:S05]  /*157f0*/  BRA `(.L_x_16) ;  /* 0xfffffebc00187947 */ /* 0x000fea000383ffff */
.L_x_22:
[----:B-1----:R-:W-:-:S04]  /*15800*/  IMAD.U32 R6, RZ, RZ, UR4 ;  /* 0x00000004ff067e24 */ /* 0x002fc8000f8e00ff */
[----:B------:R1:W2:Y:S03]  /*15810*/  SYNCS.PHASECHK.TRANS64.TRYWAIT P1, [R6+URZ], R4 ;  /* 0x00000004060075a7 */ /* 0x0002a6000802017f */
[----:B--2---:R-:W-:Y:S05]  /*15820*/  @!P1 NANOSLEEP.SYNCS 0x989680 ;  /* 0x009896800000995d */ /* 0x004fea0003900000 */
[----:B------:R-:W2:Y:S02]  /*15830*/  @!P1 SYNCS.PHASECHK.TRANS64 P1, [R6+URZ], R4 ;  /* 0x00000004060095a7 */ /* 0x000ea4000802007f */
[----:B--2---:R-:W-:Y:S05]  /*15840*/  @!P1 BRA `(.L_x_22) ;  /* 0xfffffffc00ec9947 */ /* 0x004fea000383ffff */
[----:B------:R-:W-:Y:S05]  /*15850*/  BRA `(.L_x_21) ;  /* 0xfffffecc00fc7947 */ /* 0x000fea000383ffff */
.L_x_511:
[----:B------:R-:W-:Y:S01]  /*15860*/  BSSY B1, `(.L_x_533) ;  /* 0x0000006000017945 */ /* 0x000fe20003800000 */
[----:B------:R-:W-:-:S07]  /*15870*/  IMAD.MOV.U32 R15, RZ, RZ, -0x1 ;  /* 0xffffffffff0f7424 */ /* 0x000fce00078e00ff */
[----:B------:R-:W-:Y:S05]  /*15880*/  WARPSYNC.COLLECTIVE R15, `(.L_x_534) ;  /* 0x000000000f0c7348 */ /* 0x000fea0003c00000 */
[----:B------:R-:W-:Y:S02]  /*15890*/  ELECT P6, UR62, PT ;  /* 0x00000000003e782f */ /* 0x000fe400038c0000 */
[----:B------:R-:W-:Y:S01]  /*158a0*/  MOV R14, UR62 ;  /* 0x0000003e000e7c02 */ /* 0x000fe20008000f00 */
[----:B------:R-:W-:Y:S10]  /*158b0*/  ENDCOLLECTIVE ;  /* 0x000000000000791b */ /* 0x000ff40003800000 */
.L_x_534:
[----:B------:R-:W-:Y:S05]  /*158c0*/  BSYNC B1 ;  /* 0x0000000000017941 */ /* 0x000fea0003800000 */
.L_x_533:
[----:B------:R-:W-:Y:S05]  /*158d0*/  BRA `(.L_x_535) ;  /* 0xffffffec00c87947 */ /* 0x000fea000383ffff */
.L_x_514:
[----:B-1----:R1:W2:Y:S02]  /*158e0*/  SYNCS.PHASECHK.TRANS64.TRYWAIT P1, [R12+URZ+0x30], R7 ;  /* 0x000030070c0075a7 */ /* 0x0022a4000802017f */
[----:B--2---:R-:W-:Y:S05]  /*158f0*/  @!P1 NANOSLEEP.SYNCS 0x989680 ;  /* 0x009896800000995d */ /* 0x004fea0003900000 */
[----:B------:R-:W2:Y:S02]  /*15900*/  @!P1 SYNCS.PHASECHK.TRANS64 P1, [R12+URZ+0x30], R7 ;  /* 0x000030070c0095a7 */ /* 0x000ea4000802007f */
[----:B--2---:R-:W-:Y:S05]  /*15910*/  @!P1 BRA `(.L_x_514) ;  /* 0xfffffffc00f09947 */ /* 0x004fea000383ffff */
[----:B------:R-:W-:Y:S05]  /*15920*/  BRA `(.L_x_536) ;  /* 0xffffffec00fc7947 */ /* 0x000fea000383ffff */
.L_x_523:
[----:B------:R-:W-:Y:S01]  /*15930*/  BSSY B0, `(.L_x_537) ;  /* 0x0000006000007945 */ /* 0x000fe20003800000 */
[----:B------:R-:W-:-:S07]  /*15940*/  IMAD.MOV.U32 R15, RZ, RZ, -0x1 ;  /* 0xffffffffff0f7424 */ /* 0x000fce00078e00ff */
[----:B------:R-:W-:Y:S05]  /*15950*/  WARPSYNC.COLLECTIVE R15, `(.L_x_538) ;  /* 0x000000000f0c7348 */ /* 0x000fea0003c00000 */
[----:B------:R-:W-:Y:S02]  /*15960*/  ELECT P6, UR62, PT ;  /* 0x00000000003e782f */ /* 0x000fe400038c0000 */
[----:B------:R-:W-:Y:S01]  /*15970*/  MOV R14, UR62 ;  /* 0x0000003e000e7c02 */ /* 0x000fe20008000f00 */
[----:B------:R-:W-:Y:S10]  /*15980*/  ENDCOLLECTIVE ;  /* 0x000000000000791b */ /* 0x000ff40003800000 */
.L_x_538:
[----:B------:R-:W-:Y:S05]  /*15990*/  BSYNC B0 ;  /* 0x0000000000007941 */ /* 0x000fea0003800000 */
.L_x_537:
[----:B------:R-:W-:Y:S05]  /*159a0*/  BRA `(.L_x_539) ;  /* 0xfffffff800807947 */ /* 0x000fea000383ffff */
.L_x_527:
[----:B0-----:R0:W1:Y:S02]  /*159b0*/  SYNCS.PHASECHK.TRANS64.TRYWAIT P0, [R5+URZ], R2 ;  /* 0x00000002050075a7 */ /* 0x001064000800017f */
[----:B-1----:R-:W-:Y:S05]  /*159c0*/  @!P0 NANOSLEEP.SYNCS 0x989680 ;  /* 0x009896800000895d */ /* 0x002fea0003900000 */
[----:B------:R-:W1:Y:S02]  /*159d0*/  @!P0 SYNCS.PHASECHK.TRANS64 P0, [R5+URZ], R2 ;  /* 0x00000002050085a7 */ /* 0x000e64000800007f */
[----:B-1----:R-:W-:Y:S05]  /*159e0*/  @!P0 BRA `(.L_x_527) ;  /* 0xfffffffc00f08947 */ /* 0x002fea000383ffff */
[----:B------:R-:W-:Y:S05]  /*159f0*/  BRA `(.L_x_540) ;  /* 0xfffffff800a87947 */ /* 0x000fea000383ffff */
.L_x_528:
[----:B0-----:R0:W1:Y:S02]  /*15a00*/  SYNCS.PHASECHK.TRANS64.TRYWAIT P0, [R7+URZ], R0 ;  /* 0x00000000070075a7 */ /* 0x001064000800017f */
[----:B-1----:R-:W-:Y:S05]  /*15a10*/  @!P0 NANOSLEEP.SYNCS 0x989680 ;  /* 0x009896800000895d */ /* 0x002fea0003900000 */
[----:B------:R-:W1:Y:S02]  /*15a20*/  @!P0 SYNCS.PHASECHK.TRANS64 P0, [R7+URZ], R0 ;  /* 0x00000000070085a7 */ /* 0x000e64000800007f */
[----:B-1----:R-:W-:Y:S05]  /*15a30*/  @!P0 BRA `(.L_x_528) ;  /* 0xfffffffc00f08947 */ /* 0x002fea000383ffff */
[----:B------:R-:W-:Y:S05]  /*15a40*/  BRA `(.L_x_541) ;  /* 0xfffffff800b87947 */ /* 0x000fea000383ffff */
.L_x_529:
[----:B0-----:R0:W1:Y:S02]  /*15a50*/  SYNCS.PHASECHK.TRANS64.TRYWAIT P0, [R7+URZ], R0 ;  /* 0x00000000070075a7 */ /* 0x001064000800017f */
[----:B-1----:R-:W-:Y:S05]  /*15a60*/  @!P0 NANOSLEEP.SYNCS 0x989680 ;  /* 0x009896800000895d */ /* 0x002fea0003900000 */
[----:B------:R-:W1:Y:S02]  /*15a70*/  @!P0 SYNCS.PHASECHK.TRANS64 P0, [R7+URZ], R0 ;  /* 0x00000000070085a7 */ /* 0x000e64000800007f */
[----:B-1----:R-:W-:Y:S05]  /*15a80*/  @!P0 BRA `(.L_x_529) ;  /* 0xfffffffc00f08947 */ /* 0x002fea000383ffff */
[----:B------:R-:W-:Y:S05]  /*15a90*/  BRA `(.L_x_542) ;  /* 0xfffffff800c87947 */ /* 0x000fea000383ffff */
.L_x_530:
[----:B0-----:R0:W1:Y:S02]  /*15aa0*/  SYNCS.PHASECHK.TRANS64.TRYWAIT P0, [R7+URZ], R0 ;  /* 0x00000000070075a7 */ /* 0x001064000800017f */
[----:B-1----:R-:W-:Y:S05]  /*15ab0*/  @!P0 NANOSLEEP.SYNCS 0x989680 ;  /* 0x009896800000895d */ /* 0x002fea0003900000 */
[----:B------:R-:W1:Y:S02]  /*15ac0*/  @!P0 SYNCS.PHASECHK.TRANS64 P0, [R7+URZ], R0 ;  /* 0x00000000070085a7 */ /* 0x000e64000800007f */
[----:B-1----:R-:W-:Y:S05]  /*15ad0*/  @!P0 BRA `(.L_x_530) ;  /* 0xfffffffc00f08947 */ /* 0x002fea000383ffff */
[----:B------:R-:W-:Y:S05]  /*15ae0*/  BRA `(.L_x_543) ;  /* 0xfffffff800d87947 */ /* 0x000fea000383ffff */
.L_x_531:
[----:B0-----:R0:W1:Y:S02]  /*15af0*/  SYNCS.PHASECHK.TRANS64.TRYWAIT P0, [R7+URZ], R0 ;  /* 0x00000000070075a7 */ /* 0x001064000800017f */
[----:B-1----:R-:W-:Y:S05]  /*15b00*/  @!P0 NANOSLEEP.SYNCS 0x989680 ;  /* 0x009896800000895d */ /* 0x002fea0003900000 */
[----:B------:R-:W1:Y:S02]  /*15b10*/  @!P0 SYNCS.PHASECHK.TRANS64 P0, [R7+URZ], R0 ;  /* 0x00000000070085a7 */ /* 0x000e64000800007f */
[----:B-1----:R-:W-:Y:S05]  /*15b20*/  @!P0 BRA `(.L_x_531) ;  /* 0xfffffffc00f08947 */ /* 0x002fea000383ffff */
[----:B------:R-:W-:Y:S05]  /*15b30*/  BRA `(.L_x_544) ;  /* 0xfffffff800e87947 */ /* 0x000fea000383ffff */
.L_x_545:
[----:B------:R-:W-:-:S00]  /*15b40*/  BRA `(.L_x_545) ;  /* 0xfffffffc00fc7947 */ /* 0x000fc0000383ffff */
[----:B------:R-:W-:-:S00]  /*15b50*/  NOP ;  /* 0x0000000000007918 */ /* 0x000fc00000000000 */
        /* <DEDUP_REMOVED lines=10> */
.L_x_546:


//--------------------- .nv.global.init           --------------------------
	.section	.nv.global.init,"aw",@progbits
.nv.global.init:
	.type		$str$22,@object
	.size		$str$22,($str$23 - $str$22)
$str$22:
        /*0000*/ 	.byte	0x6b, 0x5f, 0x74, 0x69, 0x6c, 0x65, 0x5f, 0x63, 0x6f, 0x75, 0x6e, 0x74, 0x20, 0x3e, 0x3d, 0x20
        /*0010*/ 	.byte	0x31, 0x00
	.type		$str$23,@object
	.size		$str$23,(__unnamed_1 - $str$23)
$str$23:
        /*0012*/ 	.byte	0x2f, 0x74, 0x6d, 0x70, 0x2f, 0x63, 0x75, 0x74, 0x6c, 0x61, 0x73, 0x73, 0x5f, 0x73, 0x77, 0x65
        /*0022*/ 	.byte	0x65, 0x70, 0x5f, 0x73, 0x72, 0x63, 0x2f, 0x69, 0x6e, 0x63, 0x6c, 0x75, 0x64, 0x65, 0x2f, 0x63
        /*0032*/ 	.byte	0x75, 0x74, 0x6c, 0x61, 0x73, 0x73, 0x2f, 0x67, 0x65, 0x6d, 0x6d, 0x2f, 0x63, 0x6f, 0x6c, 0x6c
        /*0042*/ 	.byte	0x65, 0x63, 0x74, 0x69, 0x76, 0x65, 0x2f, 0x73, 0x6d, 0x39, 0x30, 0x5f, 0x6d, 0x6d, 0x61, 0x5f
        /*0052*/ 	.byte	0x74, 0x6d, 0x61, 0x5f, 0x67, 0x6d, 0x6d, 0x61, 0x5f, 0x73, 0x73, 0x5f, 0x77, 0x61, 0x72, 0x70
        /*0062*/ 	.byte	0x73, 0x70, 0x65, 0x63, 0x69, 0x61, 0x6c, 0x69, 0x7a, 0x65, 0x64, 0x2e, 0x68, 0x70, 0x70, 0x00
	.type		__unnamed_1,@object
	.size		__unnamed_1,(.L_0 - __unnamed_1)
__unnamed_1:
        /* <DEDUP_REMOVED lines=181> */
        /*0bc2*/ 	.byte	0x74, 0x69, 0x74, 0x79, 0x5d, 0x00
.L_0:


//--------------------- .nv.shared._ZN7cutlass13device_kernelINS_4gemm6kernel13GemmUniversalIN4cute5tupleIJiiiiEEENS1_10collective13CollectiveMmaINS1_34MainloopSm90TmaGmmaWarpSpecializedILi6ENS5_IJNS4_1CILi1EEESB_SB_EEENS1_35KernelTmaWarpSpecializedCooperativeEEENS5_IJNSA_ILi384EEENSA_ILi160EEENSA_ILi32EEEEEENS_10bfloat16_tENS5_IJlSB_lEEESJ_SK_NS4_8TiledMMAINS4_8MMA_AtomIJNS4_4SM904GMMA27MMA_64x32x16_F32BF16BF16_SSILNSO_5MajorE0ELSQ_0ELNSO_7ScaleInE1ELSR_1EEEEEENS4_6LayoutINS5_IJNSA_ILi2EEESB_SB_EEENS5_IJSB_NSA_ILi0EEESX_EEEEENS5_IJNS4_10UnderscoreES10_S10_EEEEENS4_13SM90_TMA_LOADENS4_14ComposedLayoutINS4_7SwizzleILi2ELi4ELi3EEENS4_18smem_ptr_flag_bitsILi16EEENSU_INS5_IJNSA_ILi8EEESH_EEENS5_IJSH_SB_EEEEEEEvNS4_8identityES13_S1D_vS1E_EENS_8epilogue10collective6detail29Sm90TmaWarpSpecializedAdapterINS1H_15DefaultEpilogueISJ_SK_SK_NS1G_6thread17LinearCombinationISJ_Li1EffLNS1L_9ScaleType4KindE0ELNS_15FloatRoundStyleE2ESJ_EENS1_15EpilogueDefaultEEEEEvvEEEEvNT_6ParamsE --------------------------
	.section	.nv.shared._ZN7cutlass13device_kernelINS_4gemm6kernel13GemmUniversalIN4cute5tupleIJiiiiEEENS1_10collective13CollectiveMmaINS1_34MainloopSm90TmaGmmaWarpSpecializedILi6ENS5_IJNS4_1CILi1EEESB_SB_EEENS1_35KernelTmaWarpSpecializedCooperativeEEENS5_IJNSA_ILi384EEENSA_ILi160EEENSA_ILi32EEEEEENS_10bfloat16_tENS5_IJlSB_lEEESJ_SK_NS4_8TiledMMAINS4_8MMA_AtomIJNS4_4SM904GMMA27MMA_64x32x16_F32BF16BF16_SSILNSO_5MajorE0ELSQ_0ELNSO_7ScaleInE1ELSR_1EEEEEENS4_6LayoutINS5_IJNSA_ILi2EEESB_SB_EEENS5_IJSB_NSA_ILi0EEESX_EEEEENS5_IJNS4_10UnderscoreES10_S10_EEEEENS4_13SM90_TMA_LOADENS4_14ComposedLayoutINS4_7SwizzleILi2ELi4ELi3EEENS4_18smem_ptr_flag_bitsILi16EEENSU_INS5_IJNSA_ILi8EEESH_EEENS5_IJSH_SB_EEEEEEEvNS4_8identityES13_S1D_vS1E_EENS_8epilogue10collective6detail29Sm90TmaWarpSpecializedAdapterINS1H_15DefaultEpilogueISJ_SK_SK_NS1G_6thread17LinearCombinationISJ_Li1EffLNS1L_9ScaleType4KindE0ELNS_15FloatRoundStyleE2ESJ_EENS1_15EpilogueDefaultEEEEEvvEEEEvNT_6ParamsE,"aw",@nobits
	.sectionflags	@""
	.align	16
	.zero		1024


//--------------------- .nv.shared.reserved.0     --------------------------
	.section	.nv.shared.reserved.0,"aw",@nobits
	.weak		__nv_reservedSMEM_offset_0_alias
	.size		__nv_reservedSMEM_offset_0_alias, 0, 0
	.other		__nv_reservedSMEM_offset_0_alias,@"STO_CUDA_RESERVED_SHARED STV_DEFAULT"
__nv_reservedSMEM_offset_0_alias:
	.zero		0


//--------------------- .nv.global                --------------------------
	.section	.nv.global,"aw",@nobits
.nv.global:
	.type		_ZN40_INTERNAL_ff6da9b2_4_k_cu_afb59b1d_147354cute1_E,@object
	.size		_ZN40_INTERNAL_ff6da9b2_4_k_cu_afb59b1d_147354cute1_E,(_ZN40_INTERNAL_ff6da9b2_4_k_cu_afb59b1d_147354cuda3std3__45__cpo6cbeginE - _ZN40_INTERNAL_ff6da9b2_4_k_cu_afb59b1d_147354cute1_E)
_ZN40_INTERNAL_ff6da9b2_4_k_cu_afb59b1d_147354cute1_E:
	.zero		1
	.type		_ZN40_INTERNAL_ff6da9b2_4_k_cu_afb59b1d_147354cuda3std3__45__cpo6cbeginE,@object
	.size		_ZN40_INTERNAL_ff6da9b2_4_k_cu_afb59b1d_147354cuda3std3__45__cpo6cbeginE,(_ZN40_INTERNAL_ff6da9b2_4_k_cu_afb59b1d_147354cuda3std3__48in_placeE - _ZN40_INTERNAL_ff6da9b2_4_k_cu_afb59b1d_147354cuda3std3__45__cpo6cbeginE)
_ZN40_INTERNAL_ff6da9b2_4_k_cu_afb59b1d_147354cuda3std3__45__cpo6cbeginE:
	.zero		1
	.type		_ZN40_INTERNAL_ff6da9b2_4_k_cu_afb59b1d_147354cuda3std3__48in_placeE,@object
	.size		_ZN40_INTERNAL_ff6da9b2_4_k_cu_afb59b1d_147354cuda3std3__48in_placeE,(_ZN40_INTERNAL_ff6da9b2_4_k_cu_afb59b1d_147354cuda3std6ranges3__45__cpo9iter_moveE - _ZN40_INTERNAL_ff6da9b2_4_k_cu_afb59b1d_147354cuda3std3__48in_placeE)
_ZN40_INTERNAL_ff6da9b2_4_k_cu_afb59b1d_147354cuda3std3__48in_placeE:
	.zero		1
	.type		_ZN40_INTERNAL_ff6da9b2_4_k_cu_afb59b1d_147354cuda3std6ranges3__45__cpo9iter_moveE,@object
	.size		_ZN40_INTERNAL_ff6da9b2_4_k_cu_afb59b1d_147354cuda3std6ranges3__45__cpo9iter_moveE,(_ZN40_INTERNAL_ff6da9b2_4_k_cu_afb59b1d_147354cuda3std3__45__cpo5beginE - _ZN40_INTERNAL_ff6da9b2_4_k_cu_afb59b1d_147354cuda3std6ranges3__45__cpo9iter_moveE)
_ZN40_INTERNAL_ff6da9b2_4_k_cu_afb59b1d_147354cuda3std6ranges3__45__cpo9iter_moveE:
	.zero		1
	.type		_ZN40_INTERNAL_ff6da9b2_4_k_cu_afb59b1d_147354cuda3std3__45__cpo5beginE,@object
	.size		_ZN40_INTERNAL_ff6da9b2_4_k_cu_afb59b1d_147354cuda3std3__45__cpo5beginE,(_ZN40_INTERNAL_ff6da9b2_4_k_cu_afb59b1d_147354cuda3std3__442_GLOBAL__N__ff6da9b2_4_k_cu_afb59b1d_147356ignoreE - _ZN40_INTERNAL_ff6da9b2_4_k_cu_afb59b1d_147354cuda3std3__45__cpo5beginE)
_ZN40_INTERNAL_ff6da9b2_4_k_cu_afb59b1d_147354cuda3std3__45__cpo5beginE:
	.zero		1
	.type		_ZN40_INTERNAL_ff6da9b2_4_k_cu_afb59b1d_147354cuda3std3__442_GLOBAL__N__ff6da9b2_4_k_cu_afb59b1d_147356ignoreE,@object
	.size		_ZN40_INTERNAL_ff6da9b2_4_k_cu_afb59b1d_147354cuda3std3__442_GLOBAL__N__ff6da9b2_4_k_cu_afb59b1d_147356ignoreE,(_ZN40_INTERNAL_ff6da9b2_4_k_cu_afb59b1d_147354cute7productE - _ZN40_INTERNAL_ff6da9b2_4_k_cu_afb59b1d_147354cuda3std3__442_GLOBAL__N__ff6da9b2_4_k_cu_afb59b1d_147356ignoreE)
_ZN40_INTERNAL_ff6da9b2_4_k_cu_afb59b1d_147354cuda3std3__442_GLOBAL__N__ff6da9b2_4_k_cu_afb59b1d_147356ignoreE:
	.zero		1
	.type		_ZN40_INTERNAL_ff6da9b2_4_k_cu_afb59b1d_147354cute7productE,@object
	.size		_ZN40_INTERNAL_ff6da9b2_4_k_cu_afb59b1d_147354cute7productE,(_ZN40_INTERNAL_ff6da9b2_4_k_cu_afb59b1d_147354cuda3std3__45__cpo3endE - _ZN40_INTERNAL_ff6da9b2_4_k_cu_afb59b1d_147354cute7productE)
_ZN40_INTERNAL_ff6da9b2_4_k_cu_afb59b1d_147354cute7productE:
	.zero		1
	.type		_ZN40_INTERNAL_ff6da9b2_4_k_cu_afb59b1d_147354cuda3std3__45__cpo3endE,@object
	.size		_ZN40_INTERNAL_ff6da9b2_4_k_cu_afb59b1d_147354cuda3std3__45__cpo3endE,(_ZN40_INTERNAL_ff6da9b2_4_k_cu_afb59b1d_147354cuda3std3__419piecewise_constructE - _ZN40_INTERNAL_ff6da9b2_4_k_cu_afb59b1d_147354cuda3std3__45__cpo3endE)
_ZN40_INTERNAL_ff6da9b2_4_k_cu_afb59b1d_147354cuda3std3__45__cpo3endE:
	.zero		1
	.type		_ZN40_INTERNAL_ff6da9b2_4_k_cu_afb59b1d_147354cuda3std3__419piecewise_constructE,@object
	.size		_ZN40_INTERNAL_ff6da9b2_4_k_cu_afb59b1d_147354cuda3std3__419piecewise_constructE,(_ZN40_INTERNAL_ff6da9b2_4_k_cu_afb59b1d_147354cuda3std3__45__cpo4cendE - _ZN40_INTERNAL_ff6da9b2_4_k_cu_afb59b1d_147354cuda3std3__419piecewise_constructE)
_ZN40_INTERNAL_ff6da9b2_4_k_cu_afb59b1d_147354cuda3std3__419piecewise_constructE:
	.zero		1
	.type		_ZN40_INTERNAL_ff6da9b2_4_k_cu_afb59b1d_147354cuda3std3__45__cpo4cendE,@object
	.size		_ZN40_INTERNAL_ff6da9b2_4_k_cu_afb59b1d_147354cuda3std3__45__cpo4cendE,(_ZN40_INTERNAL_ff6da9b2_4_k_cu_afb59b1d_147354cuda3std6ranges3__45__cpo4swapE - _ZN40_INTERNAL_ff6da9b2_4_k_cu_afb59b1d_147354cuda3std3__45__cpo4cendE)
_ZN40_INTERNAL_ff6da9b2_4_k_cu_afb59b1d_147354cuda3std3__45__cpo4cendE:
	.zero		1
	.type		_ZN40_INTERNAL_ff6da9b2_4_k_cu_afb59b1d_147354cuda3std6ranges3__45__cpo4swapE,@object
	.size		_ZN40_INTERNAL_ff6da9b2_4_k_cu_afb59b1d_147354cuda3std6ranges3__45__cpo4swapE,(.L_8 - _ZN40_INTERNAL_ff6da9b2_4_k_cu_afb59b1d_147354cuda3std6ranges3__45__cpo4swapE)
_ZN40_INTERNAL_ff6da9b2_4_k_cu_afb59b1d_147354cuda3std6ranges3__45__cpo4swapE:
	.zero		1
.L_8:


//--------------------- .nv.constant0._ZN7cutlass13device_kernelINS_4gemm6kernel13GemmUniversalIN4cute5tupleIJiiiiEEENS1_10collective13CollectiveMmaINS1_34MainloopSm90TmaGmmaWarpSpecializedILi6ENS5_IJNS4_1CILi1EEESB_SB_EEENS1_35KernelTmaWarpSpecializedCooperativeEEENS5_IJNSA_ILi384EEENSA_ILi160EEENSA_ILi32EEEEEENS_10bfloat16_tENS5_IJlSB_lEEESJ_SK_NS4_8TiledMMAINS4_8MMA_AtomIJNS4_4SM904GMMA27MMA_64x32x16_F32BF16BF16_SSILNSO_5MajorE0ELSQ_0ELNSO_7ScaleInE1ELSR_1EEEEEENS4_6LayoutINS5_IJNSA_ILi2EEESB_SB_EEENS5_IJSB_NSA_ILi0EEESX_EEEEENS5_IJNS4_10UnderscoreES10_S10_EEEEENS4_13SM90_TMA_LOADENS4_14ComposedLayoutINS4_7SwizzleILi2ELi4ELi3EEENS4_18smem_ptr_flag_bitsILi16EEENSU_INS5_IJNSA_ILi8EEESH_EEENS5_IJSH_SB_EEEEEEEvNS4_8identityES13_S1D_vS1E_EENS_8epilogue10collective6detail29Sm90TmaWarpSpecializedAdapterINS1H_15DefaultEpilogueISJ_SK_SK_NS1G_6thread17LinearCombinationISJ_Li1EffLNS1L_9ScaleType4KindE0ELNS_15FloatRoundStyleE2ESJ_EENS1_15EpilogueDefaultEEEEEvvEEEEvNT_6ParamsE --------------------------
	.section	.nv.constant0._ZN7cutlass13device_kernelINS_4gemm6kernel13GemmUniversalIN4cute5tupleIJiiiiEEENS1_10collective13CollectiveMmaINS1_34MainloopSm90TmaGmmaWarpSpecializedILi6ENS5_IJNS4_1CILi1EEESB_SB_EEENS1_35KernelTmaWarpSpecializedCooperativeEEENS5_IJNSA_ILi384EEENSA_ILi160EEENSA_ILi32EEEEEENS_10bfloat16_tENS5_IJlSB_lEEESJ_SK_NS4_8TiledMMAINS4_8MMA_AtomIJNS4_4SM904GMMA27MMA_64x32x16_F32BF16BF16_SSILNSO_5MajorE0ELSQ_0ELNSO_7ScaleInE1ELSR_1EEEEEENS4_6LayoutINS5_IJNSA_ILi2EEESB_SB_EEENS5_IJSB_NSA_ILi0EEESX_EEEEENS5_IJNS4_10UnderscoreES10_S10_EEEEENS4_13SM90_TMA_LOADENS4_14ComposedLayoutINS4_7SwizzleILi2ELi4ELi3EEENS4_18smem_ptr_flag_bitsILi16EEENSU_INS5_IJNSA_ILi8EEESH_EEENS5_IJSH_SB_EEEEEEEvNS4_8identityES13_S1D_vS1E_EENS_8epilogue10collective6detail29Sm90TmaWarpSpecializedAdapterINS1H_15DefaultEpilogueISJ_SK_SK_NS1G_6thread17LinearCombinationISJ_Li1EffLNS1L_9ScaleType4KindE0ELNS_15FloatRoundStyleE2ESJ_EENS1_15EpilogueDefaultEEEEEvvEEEEvNT_6ParamsE,"a",@progbits
	.sectionflags	@""
	.align	4
.nv.constant0._ZN7cutlass13device_kernelINS_4gemm6kernel13GemmUniversalIN4cute5tupleIJiiiiEEENS1_10collective13CollectiveMmaINS1_34MainloopSm90TmaGmmaWarpSpecializedILi6ENS5_IJNS4_1CILi1EEESB_SB_EEENS1_35KernelTmaWarpSpecializedCooperativeEEENS5_IJNSA_ILi384EEENSA_ILi160EEENSA_ILi32EEEEEENS_10bfloat16_tENS5_IJlSB_lEEESJ_SK_NS4_8TiledMMAINS4_8MMA_AtomIJNS4_4SM904GMMA27MMA_64x32x16_F32BF16BF16_SSILNSO_5MajorE0ELSQ_0ELNSO_7ScaleInE1ELSR_1EEEEEENS4_6LayoutINS5_IJNSA_ILi2EEESB_SB_EEENS5_IJSB_NSA_ILi0EEESX_EEEEENS5_IJNS4_10UnderscoreES10_S10_EEEEENS4_13SM90_TMA_LOADENS4_14ComposedLayoutINS4_7SwizzleILi2ELi4ELi3EEENS4_18smem_ptr_flag_bitsILi16EEENSU_INS5_IJNSA_ILi8EEESH_EEENS5_IJSH_SB_EEEEEEEvNS4_8identityES13_S1D_vS1E_EENS_8epilogue10collective6detail29Sm90TmaWarpSpecializedAdapterINS1H_15DefaultEpilogueISJ_SK_SK_NS1G_6thread17LinearCombinationISJ_Li1EffLNS1L_9ScaleType4KindE0ELNS_15FloatRoundStyleE2ESJ_EENS1_15EpilogueDefaultEEEEEvvEEEEvNT_6ParamsE:
	.zero		1664


//--------------------- SYMBOLS --------------------------

	.type		.nv.reservedSmem.offset0,@object
	.size		.nv.reservedSmem.offset0,0x4
	.type		__assertfail,@function
